//
// Generated by NVIDIA NVVM Compiler
//
// Compiler Build ID: CL-36424714
// Cuda compilation tools, release 13.0, V13.0.88
// Based on NVVM 20.0.0
//

.version 9.0
.target sm_100
.address_size 64

	// .globl	_Z5calcFilPdmS_mS_PiS_mS_mS_S_
.func  (.param .align 16 .b8 func_retval0[16]) __internal_trig_reduction_slowpathd
(
	.param .b64 __internal_trig_reduction_slowpathd_param_0
)
;
.global .align 8 .b8 __cudart_i2opi_d[144] = {8, 93, 141, 31, 177, 95, 251, 107, 234, 146, 82, 138, 247, 57, 7, 61, 123, 241, 229, 235, 199, 186, 39, 117, 45, 234, 95, 158, 102, 63, 70, 79, 183, 9, 203, 39, 207, 126, 54, 109, 31, 109, 10, 90, 139, 17, 47, 239, 15, 152, 5, 222, 255, 151, 248, 31, 59, 40, 249, 189, 139, 95, 132, 156, 244, 57, 83, 131, 57, 214, 145, 57, 65, 126, 95, 180, 38, 112, 156, 233, 132, 68, 187, 46, 245, 53, 130, 232, 62, 167, 41, 177, 28, 235, 29, 254, 28, 146, 209, 9, 234, 46, 73, 6, 224, 210, 77, 66, 58, 110, 36, 183, 97, 197, 187, 222, 171, 99, 81, 254, 65, 144, 67, 60, 153, 149, 98, 219, 192, 221, 52, 245, 209, 87, 39, 252, 41, 21, 68, 78, 110, 131, 249, 162};
.global .align 16 .b8 __cudart_sin_cos_coeffs[128] = {70, 210, 176, 44, 241, 229, 90, 190, 146, 227, 172, 105, 227, 29, 199, 62, 161, 98, 219, 25, 160, 1, 42, 191, 24, 8, 17, 17, 17, 17, 129, 63, 84, 85, 85, 85, 85, 85, 197, 191, 0, 0, 0, 0, 0, 0, 0, 0, 0, 0, 0, 0, 0, 0, 0, 0, 100, 129, 253, 32, 131, 255, 168, 189, 40, 133, 239, 193, 167, 238, 33, 62, 217, 230, 6, 142, 79, 126, 146, 190, 233, 188, 221, 25, 160, 1, 250, 62, 71, 93, 193, 22, 108, 193, 86, 191, 81, 85, 85, 85, 85, 85, 165, 63, 0, 0, 0, 0, 0, 0, 224, 191, 0, 0, 0, 0, 0, 0, 240, 63};

.visible .entry _Z5calcFilPdmS_mS_PiS_mS_mS_S_(
	.param .u32 _Z5calcFilPdmS_mS_PiS_mS_mS_S__param_0,
	.param .u64 _Z5calcFilPdmS_mS_PiS_mS_mS_S__param_1,
	.param .u64 .ptr .align 1 _Z5calcFilPdmS_mS_PiS_mS_mS_S__param_2,
	.param .u64 _Z5calcFilPdmS_mS_PiS_mS_mS_S__param_3,
	.param .u64 .ptr .align 1 _Z5calcFilPdmS_mS_PiS_mS_mS_S__param_4,
	.param .u64 _Z5calcFilPdmS_mS_PiS_mS_mS_S__param_5,
	.param .u64 .ptr .align 1 _Z5calcFilPdmS_mS_PiS_mS_mS_S__param_6,
	.param .u64 .ptr .align 1 _Z5calcFilPdmS_mS_PiS_mS_mS_S__param_7,
	.param .u64 .ptr .align 1 _Z5calcFilPdmS_mS_PiS_mS_mS_S__param_8,
	.param .u64 _Z5calcFilPdmS_mS_PiS_mS_mS_S__param_9,
	.param .u64 .ptr .align 1 _Z5calcFilPdmS_mS_PiS_mS_mS_S__param_10,
	.param .u64 _Z5calcFilPdmS_mS_PiS_mS_mS_S__param_11,
	.param .u64 .ptr .align 1 _Z5calcFilPdmS_mS_PiS_mS_mS_S__param_12,
	.param .u64 .ptr .align 1 _Z5calcFilPdmS_mS_PiS_mS_mS_S__param_13
)
{
	.reg .pred 	%p<12>;
	.reg .b32 	%r<31>;
	.reg .b64 	%rd<50>;
	.reg .b64 	%fd<85>;

	ld.param.u32 	%r10, [_Z5calcFilPdmS_mS_PiS_mS_mS_S__param_0];
	ld.param.u64 	%rd17, [_Z5calcFilPdmS_mS_PiS_mS_mS_S__param_1];
	ld.param.u64 	%rd7, [_Z5calcFilPdmS_mS_PiS_mS_mS_S__param_4];
	ld.param.u64 	%rd9, [_Z5calcFilPdmS_mS_PiS_mS_mS_S__param_6];
	ld.param.u64 	%rd10, [_Z5calcFilPdmS_mS_PiS_mS_mS_S__param_7];
	ld.param.u64 	%rd11, [_Z5calcFilPdmS_mS_PiS_mS_mS_S__param_8];
	ld.param.u64 	%rd13, [_Z5calcFilPdmS_mS_PiS_mS_mS_S__param_10];
	ld.param.u64 	%rd14, [_Z5calcFilPdmS_mS_PiS_mS_mS_S__param_11];
	ld.param.u64 	%rd15, [_Z5calcFilPdmS_mS_PiS_mS_mS_S__param_12];
	ld.param.u64 	%rd16, [_Z5calcFilPdmS_mS_PiS_mS_mS_S__param_13];
	mov.u32 	%r11, %tid.x;
	mov.u32 	%r12, %ntid.x;
	mov.u32 	%r13, %ctaid.x;
	mad.lo.s32 	%r14, %r12, %r13, %r11;
	mov.u32 	%r15, %tid.y;
	mov.u32 	%r16, %ntid.y;
	mov.u32 	%r17, %ctaid.y;
	mad.lo.s32 	%r1, %r16, %r17, %r15;
	setp.ge.u32 	%p1, %r1, %r10;
	cvt.u64.u32 	%rd1, %r14;
	setp.le.s64 	%p2, %rd17, %rd1;
	or.pred  	%p3, %p1, %p2;
	@%p3 bra 	$L__BB0_11;
	ld.param.u64 	%rd49, [_Z5calcFilPdmS_mS_PiS_mS_mS_S__param_9];
	ld.param.u64 	%rd48, [_Z5calcFilPdmS_mS_PiS_mS_mS_S__param_5];
	ld.param.u64 	%rd47, [_Z5calcFilPdmS_mS_PiS_mS_mS_S__param_2];
	cvta.to.global.u64 	%rd18, %rd10;
	cvta.to.global.u64 	%rd19, %rd11;
	cvta.to.global.u64 	%rd20, %rd9;
	cvta.to.global.u64 	%rd2, %rd15;
	cvta.to.global.u64 	%rd21, %rd7;
	cvta.to.global.u64 	%rd22, %rd47;
	cvt.u64.u32 	%rd23, %r1;
	mad.lo.s64 	%rd24, %rd48, %rd23, %rd21;
	mad.lo.s64 	%rd25, %rd48, %rd1, %rd22;
	ld.global.f64 	%fd14, [%rd24];
	ld.global.f64 	%fd15, [%rd25];
	fma.rn.f64 	%fd16, %fd14, %fd15, 0d0000000000000000;
	ld.global.f64 	%fd17, [%rd24+8];
	ld.global.f64 	%fd18, [%rd25+8];
	fma.rn.f64 	%fd19, %fd17, %fd18, %fd16;
	ld.global.f64 	%fd20, [%rd24+16];
	ld.global.f64 	%fd21, [%rd25+16];
	fma.rn.f64 	%fd1, %fd20, %fd21, %fd19;
	mul.wide.u32 	%rd26, %r1, 4;
	add.s64 	%rd3, %rd18, %rd26;
	ld.global.s32 	%rd27, [%rd3];
	mad.lo.s64 	%rd28, %rd49, %rd27, %rd19;
	shl.b64 	%rd29, %rd1, 3;
	add.s64 	%rd30, %rd28, %rd29;
	ld.global.f64 	%fd22, [%rd30];
	mul.wide.u32 	%rd31, %r1, 8;
	add.s64 	%rd4, %rd20, %rd31;
	ld.global.f64 	%fd23, [%rd4];
	mul.f64 	%fd2, %fd22, %fd23;
	abs.f64 	%fd3, %fd1;
	setp.neu.f64 	%p4, %fd3, 0d7FF0000000000000;
	@%p4 bra 	$L__BB0_3;
	mov.f64 	%fd29, 0d0000000000000000;
	mul.rn.f64 	%fd83, %fd1, %fd29;
	mov.b32 	%r29, 1;
	bra.uni 	$L__BB0_6;
$L__BB0_3:
	mul.f64 	%fd24, %fd1, 0d3FE45F306DC9C883;
	cvt.rni.s32.f64 	%r28, %fd24;
	cvt.rn.f64.s32 	%fd25, %r28;
	fma.rn.f64 	%fd26, %fd25, 0dBFF921FB54442D18, %fd1;
	fma.rn.f64 	%fd27, %fd25, 0dBC91A62633145C00, %fd26;
	fma.rn.f64 	%fd83, %fd25, 0dB97B839A252049C0, %fd27;
	setp.ltu.f64 	%p5, %fd3, 0d41E0000000000000;
	@%p5 bra 	$L__BB0_5;
	{ // callseq 0, 0
	.param .b64 param0;
	st.param.f64 	[param0], %fd1;
	.param .align 16 .b8 retval0[16];
	call.uni (retval0), 
	__internal_trig_reduction_slowpathd, 
	(
	param0
	);
	ld.param.f64 	%fd83, [retval0];
	ld.param.b32 	%r28, [retval0+8];
	} // callseq 0
$L__BB0_5:
	add.s32 	%r29, %r28, 1;
$L__BB0_6:
	setp.neu.f64 	%p6, %fd3, 0d7FF0000000000000;
	shl.b32 	%r20, %r29, 6;
	cvt.u64.u32 	%rd32, %r20;
	and.b64  	%rd33, %rd32, 64;
	mov.u64 	%rd34, __cudart_sin_cos_coeffs;
	add.s64 	%rd35, %rd34, %rd33;
	mul.rn.f64 	%fd30, %fd83, %fd83;
	and.b32  	%r21, %r29, 1;
	setp.eq.b32 	%p7, %r21, 1;
	selp.f64 	%fd31, 0dBDA8FF8320FD8164, 0d3DE5DB65F9785EBA, %p7;
	ld.global.nc.v2.f64 	{%fd32, %fd33}, [%rd35];
	fma.rn.f64 	%fd34, %fd31, %fd30, %fd32;
	fma.rn.f64 	%fd35, %fd34, %fd30, %fd33;
	ld.global.nc.v2.f64 	{%fd36, %fd37}, [%rd35+16];
	fma.rn.f64 	%fd38, %fd35, %fd30, %fd36;
	fma.rn.f64 	%fd39, %fd38, %fd30, %fd37;
	ld.global.nc.v2.f64 	{%fd40, %fd41}, [%rd35+32];
	fma.rn.f64 	%fd42, %fd39, %fd30, %fd40;
	fma.rn.f64 	%fd43, %fd42, %fd30, %fd41;
	fma.rn.f64 	%fd44, %fd43, %fd83, %fd83;
	fma.rn.f64 	%fd45, %fd43, %fd30, 0d3FF0000000000000;
	selp.f64 	%fd46, %fd45, %fd44, %p7;
	and.b32  	%r22, %r29, 2;
	setp.eq.s32 	%p8, %r22, 0;
	mov.f64 	%fd47, 0d0000000000000000;
	sub.f64 	%fd48, %fd47, %fd46;
	selp.f64 	%fd49, %fd46, %fd48, %p8;
	mul.f64 	%fd50, %fd2, %fd49;
	shl.b64 	%rd36, %rd1, 3;
	add.s64 	%rd37, %rd2, %rd36;
	atom.global.add.f64 	%fd51, [%rd37], %fd50;
	ld.global.s32 	%rd38, [%rd3];
	cvta.to.global.u64 	%rd39, %rd13;
	mad.lo.s64 	%rd40, %rd14, %rd38, %rd39;
	cvta.to.global.u64 	%rd41, %rd16;
	add.s64 	%rd5, %rd41, %rd36;
	add.s64 	%rd42, %rd40, %rd36;
	ld.global.f64 	%fd52, [%rd42];
	ld.global.f64 	%fd53, [%rd4];
	mul.f64 	%fd9, %fd52, %fd53;
	@%p6 bra 	$L__BB0_8;
	mov.f64 	%fd59, 0d0000000000000000;
	mul.rn.f64 	%fd84, %fd1, %fd59;
	mov.b32 	%r30, 0;
	bra.uni 	$L__BB0_10;
$L__BB0_8:
	mul.f64 	%fd54, %fd1, 0d3FE45F306DC9C883;
	cvt.rni.s32.f64 	%r30, %fd54;
	cvt.rn.f64.s32 	%fd55, %r30;
	fma.rn.f64 	%fd56, %fd55, 0dBFF921FB54442D18, %fd1;
	fma.rn.f64 	%fd57, %fd55, 0dBC91A62633145C00, %fd56;
	fma.rn.f64 	%fd84, %fd55, 0dB97B839A252049C0, %fd57;
	setp.ltu.f64 	%p9, %fd3, 0d41E0000000000000;
	@%p9 bra 	$L__BB0_10;
	{ // callseq 1, 0
	.param .b64 param0;
	st.param.f64 	[param0], %fd1;
	.param .align 16 .b8 retval0[16];
	call.uni (retval0), 
	__internal_trig_reduction_slowpathd, 
	(
	param0
	);
	ld.param.f64 	%fd84, [retval0];
	ld.param.b32 	%r30, [retval0+8];
	} // callseq 1
$L__BB0_10:
	shl.b32 	%r25, %r30, 6;
	cvt.u64.u32 	%rd43, %r25;
	and.b64  	%rd44, %rd43, 64;
	add.s64 	%rd46, %rd34, %rd44;
	mul.rn.f64 	%fd60, %fd84, %fd84;
	and.b32  	%r26, %r30, 1;
	setp.eq.b32 	%p10, %r26, 1;
	selp.f64 	%fd61, 0dBDA8FF8320FD8164, 0d3DE5DB65F9785EBA, %p10;
	ld.global.nc.v2.f64 	{%fd62, %fd63}, [%rd46];
	fma.rn.f64 	%fd64, %fd61, %fd60, %fd62;
	fma.rn.f64 	%fd65, %fd64, %fd60, %fd63;
	ld.global.nc.v2.f64 	{%fd66, %fd67}, [%rd46+16];
	fma.rn.f64 	%fd68, %fd65, %fd60, %fd66;
	fma.rn.f64 	%fd69, %fd68, %fd60, %fd67;
	ld.global.nc.v2.f64 	{%fd70, %fd71}, [%rd46+32];
	fma.rn.f64 	%fd72, %fd69, %fd60, %fd70;
	fma.rn.f64 	%fd73, %fd72, %fd60, %fd71;
	fma.rn.f64 	%fd74, %fd73, %fd84, %fd84;
	fma.rn.f64 	%fd75, %fd73, %fd60, 0d3FF0000000000000;
	selp.f64 	%fd76, %fd75, %fd74, %p10;
	and.b32  	%r27, %r30, 2;
	setp.eq.s32 	%p11, %r27, 0;
	mov.f64 	%fd77, 0d0000000000000000;
	sub.f64 	%fd78, %fd77, %fd76;
	selp.f64 	%fd79, %fd76, %fd78, %p11;
	mul.f64 	%fd80, %fd9, %fd79;
	atom.global.add.f64 	%fd81, [%rd5], %fd80;
$L__BB0_11:
	ret;

}
.func  (.param .align 16 .b8 func_retval0[16]) __internal_trig_reduction_slowpathd(
	.param .b64 __internal_trig_reduction_slowpathd_param_0
)
{
	.local .align 8 .b8 	__local_depot1[40];
	.reg .b64 	%SP;
	.reg .b64 	%SPL;
	.reg .pred 	%p<10>;
	.reg .b32 	%r<47>;
	.reg .b64 	%rd<74>;
	.reg .b64 	%fd<5>;

	mov.u64 	%SPL, __local_depot1;
	ld.param.f64 	%fd4, [__internal_trig_reduction_slowpathd_param_0];
	add.u64 	%rd1, %SPL, 0;
	{
	.reg .b32 %temp; 
	mov.b64 	{%temp, %r1}, %fd4;
	}
	shr.u32 	%r2, %r1, 20;
	and.b32  	%r3, %r2, 2047;
	setp.eq.s32 	%p1, %r3, 2047;
	mov.b32 	%r46, 0;
	@%p1 bra 	$L__BB1_9;
	add.s32 	%r20, %r3, -1024;
	mov.b64 	%rd20, %fd4;
	shl.b64 	%rd2, %rd20, 11;
	shr.u32 	%r4, %r20, 6;
	sub.s32 	%r45, 15, %r4;
	sub.s32 	%r21, 19, %r4;
	setp.lt.u32 	%p2, %r20, 128;
	selp.b32 	%r6, 18, %r21, %p2;
	setp.ge.s32 	%p3, %r45, %r6;
	mov.b64 	%rd70, 0;
	@%p3 bra 	$L__BB1_4;
	add.s32 	%r23, %r6, %r4;
	neg.s32 	%r43, %r23;
	or.b64  	%rd3, %rd2, -9223372036854775808;
	mov.b64 	%rd70, 0;
	mov.b32 	%r42, 0;
	mov.u64 	%rd25, __cudart_i2opi_d;
	mov.u32 	%r44, %r45;
$L__BB1_3:
	.pragma "nounroll";
	mul.wide.s32 	%rd22, %r42, 8;
	add.s64 	%rd23, %rd1, %rd22;
	mul.wide.s32 	%rd24, %r44, 8;
	add.s64 	%rd26, %rd25, %rd24;
	ld.global.nc.u64 	%rd27, [%rd26];
	{
	.reg .u32 %r0, %r1, %r2, %r3, %alo, %ahi, %blo, %bhi, %clo, %chi;
	mov.b64 	{%alo,%ahi}, %rd27;
	mov.b64 	{%blo,%bhi}, %rd3;
	mov.b64 	{%clo,%chi}, %rd70;
	mad.lo.cc.u32 	%r0, %alo, %blo, %clo;
	madc.hi.cc.u32 	%r1, %alo, %blo, %chi;
	madc.hi.u32 	%r2, %alo, %bhi, 0;
	mad.lo.cc.u32 	%r1, %alo, %bhi, %r1;
	madc.hi.cc.u32 	%r2, %ahi, %blo, %r2;
	madc.hi.u32 	%r3, %ahi, %bhi, 0;
	mad.lo.cc.u32 	%r1, %ahi, %blo, %r1;
	madc.lo.cc.u32 	%r2, %ahi, %bhi, %r2;
	addc.u32 	%r3, %r3, 0;
	mov.b64 	%rd28, {%r0,%r1};
	mov.b64 	%rd70, {%r2,%r3};
	}
	st.local.u64 	[%rd23], %rd28;
	add.s32 	%r44, %r44, 1;
	add.s32 	%r43, %r43, 1;
	add.s32 	%r42, %r42, 1;
	setp.ne.s32 	%p4, %r43, -15;
	mov.u32 	%r45, %r6;
	@%p4 bra 	$L__BB1_3;
$L__BB1_4:
	cvt.s64.s32 	%rd29, %r45;
	cvt.u64.u32 	%rd30, %r4;
	add.s64 	%rd31, %rd30, %rd29;
	shl.b64 	%rd32, %rd31, 3;
	add.s64 	%rd33, %rd1, %rd32;
	st.local.u64 	[%rd33+-120], %rd70;
	and.b32  	%r15, %r2, 63;
	ld.local.u64 	%rd72, [%rd1+16];
	ld.local.u64 	%rd71, [%rd1+24];
	setp.eq.s32 	%p5, %r15, 0;
	@%p5 bra 	$L__BB1_6;
	shl.b64 	%rd34, %rd71, %r15;
	shr.u64 	%rd35, %rd72, 1;
	xor.b32  	%r24, %r15, 63;
	shr.u64 	%rd36, %rd35, %r24;
	or.b64  	%rd71, %rd34, %rd36;
	ld.local.u64 	%rd37, [%rd1+8];
	shl.b64 	%rd38, %rd72, %r15;
	shr.u64 	%rd39, %rd37, 1;
	shr.u64 	%rd40, %rd39, %r24;
	or.b64  	%rd72, %rd38, %rd40;
$L__BB1_6:
	and.b32  	%r25, %r1, -2147483648;
	shr.u64 	%rd41, %rd71, 62;
	cvt.u32.u64 	%r26, %rd41;
	mov.b64 	{%r27, %r28}, %rd71;
	mov.b64 	{%r29, %r30}, %rd72;
	shf.l.wrap.b32 	%r31, %r30, %r27, 2;
	shf.l.wrap.b32 	%r32, %r27, %r28, 2;
	mov.b64 	%rd42, {%r31, %r32};
	shl.b64 	%rd43, %rd72, 2;
	shr.u64 	%rd44, %rd42, 63;
	cvt.u32.u64 	%r33, %rd44;
	add.s32 	%r34, %r33, %r26;
	setp.eq.s32 	%p6, %r25, 0;
	neg.s32 	%r35, %r34;
	selp.b32 	%r46, %r34, %r35, %p6;
	setp.gt.s64 	%p7, %rd42, -1;
	mov.b64 	%rd45, 0;
	{
	.reg .u32 %r0, %r1, %r2, %r3, %a0, %a1, %a2, %a3, %b0, %b1, %b2, %b3;
	mov.b64 	{%a0,%a1}, %rd45;
	mov.b64 	{%a2,%a3}, %rd45;
	mov.b64 	{%b0,%b1}, %rd43;
	mov.b64 	{%b2,%b3}, %rd42;
	sub.cc.u32 	%r0, %a0, %b0;
	subc.cc.u32 	%r1, %a1, %b1;
	subc.cc.u32 	%r2, %a2, %b2;
	subc.u32 	%r3, %a3, %b3;
	mov.b64 	%rd46, {%r0,%r1};
	mov.b64 	%rd47, {%r2,%r3};
	}
	xor.b32  	%r36, %r25, -2147483648;
	selp.b64 	%rd73, %rd42, %rd47, %p7;
	selp.b64 	%rd14, %rd43, %rd46, %p7;
	selp.b32 	%r17, %r25, %r36, %p7;
	clz.b64 	%r37, %rd73;
	cvt.u64.u32 	%rd15, %r37;
	setp.eq.s32 	%p8, %r37, 0;
	@%p8 bra 	$L__BB1_8;
	cvt.u32.u64 	%r38, %rd15;
	and.b32  	%r39, %r38, 63;
	shl.b64 	%rd48, %rd73, %r39;
	shr.u64 	%rd49, %rd14, 1;
	not.b32 	%r40, %r38;
	and.b32  	%r41, %r40, 63;
	shr.u64 	%rd50, %rd49, %r41;
	or.b64  	%rd73, %rd48, %rd50;
$L__BB1_8:
	mov.b64 	%rd51, -3958705157555305931;
	{
	.reg .u32 %r0, %r1, %r2, %r3, %alo, %ahi, %blo, %bhi;
	mov.b64 	{%alo,%ahi}, %rd73;
	mov.b64 	{%blo,%bhi}, %rd51;
	mul.lo.u32 	%r0, %alo, %blo;
	mul.hi.u32 	%r1, %alo, %blo;
	mad.lo.cc.u32 	%r1, %alo, %bhi, %r1;
	madc.hi.u32 	%r2, %alo, %bhi, 0;
	mad.lo.cc.u32 	%r1, %ahi, %blo, %r1;
	madc.hi.cc.u32 	%r2, %ahi, %blo, %r2;
	madc.hi.u32 	%r3, %ahi, %bhi, 0;
	mad.lo.cc.u32 	%r2, %ahi, %bhi, %r2;
	addc.u32 	%r3, %r3, 0;
	mov.b64 	%rd52, {%r0,%r1};
	mov.b64 	%rd53, {%r2,%r3};
	}
	setp.gt.s64 	%p9, %rd53, 0;
	{
	.reg .u32 %r0, %r1, %r2, %r3, %a0, %a1, %a2, %a3, %b0, %b1, %b2, %b3;
	mov.b64 	{%a0,%a1}, %rd52;
	mov.b64 	{%a2,%a3}, %rd53;
	mov.b64 	{%b0,%b1}, %rd52;
	mov.b64 	{%b2,%b3}, %rd53;
	add.cc.u32 	%r0, %a0, %b0;
	addc.cc.u32 	%r1, %a1, %b1;
	addc.cc.u32 	%r2, %a2, %b2;
	addc.u32 	%r3, %a3, %b3;
	mov.b64 	%rd54, {%r0,%r1};
	mov.b64 	%rd55, {%r2,%r3};
	}
	selp.b64 	%rd56, %rd55, %rd53, %p9;
	selp.s64 	%rd57, -1, 0, %p9;
	sub.s64 	%rd58, %rd57, %rd15;
	cvt.u64.u32 	%rd59, %r17;
	shl.b64 	%rd60, %rd59, 32;
	add.s64 	%rd61, %rd56, 1;
	shr.u64 	%rd62, %rd61, 10;
	add.s64 	%rd63, %rd62, 1;
	shr.u64 	%rd64, %rd63, 1;
	shl.b64 	%rd65, %rd58, 52;
	add.s64 	%rd66, %rd65, %rd64;
	add.s64 	%rd67, %rd66, 4602678819172646912;
	or.b64  	%rd68, %rd67, %rd60;
	mov.b64 	%fd4, %rd68;
$L__BB1_9:
	st.param.f64 	[func_retval0], %fd4;
	st.param.b32 	[func_retval0+8], %r46;
	ret;

}


// ===== COMPILED SASS (sm_100) =====

	.target	sm_100

	.elftype	@"ET_EXEC"


//--------------------- .note.nv.tkinfo           --------------------------
	.section	.note.nv.tkinfo,"",@"SHT_NOTE"
	.sectionflags	@"SHF_NOTE_NV_TKINFO"
	.tkinfo
        /*0018*/ 	.word	0x00000002
        /*0030*/ 	.string	""
        /*0030*/ 	.string	"ptxas"
        /*0030*/ 	.string	"Cuda compilation tools, release 13.0, V13.0.88"
        /*0030*/ 	.string	"Build cuda_13.0.r13.0/compiler.36424714_0"
        /*0030*/ 	.string	"-arch sm_100 -m 64 "



//--------------------- .note.nv.cuinfo           --------------------------
	.section	.note.nv.cuinfo,"",@"SHT_NOTE"
	.sectionflags	@"SHF_NOTE_NV_CUINFO"
        /*0018*/ 	.short	0x0002
        /*001a*/ 	.short	0x0064
        /*001c*/ 	.short	0x0082
	.zero		2


//--------------------- .nv.info                  --------------------------
	.section	.nv.info,"",@"SHT_CUDA_INFO"
	.align	4


	//----- nvinfo : EIATTR_REGCOUNT
	.align		4
        /*0000*/ 	.byte	0x04, 0x2f
        /*0002*/ 	.short	(.L_3 - .L_2)
	.align		4
.L_2:
        /*0004*/ 	.word	index@(_Z5calcFilPdmS_mS_PiS_mS_mS_S_)
        /*0008*/ 	.word	0x00000020


	//----- nvinfo : EIATTR_FRAME_SIZE
	.align		4
.L_3:
        /*000c*/ 	.byte	0x04, 0x11
        /*000e*/ 	.short	(.L_5 - .L_4)
	.align		4
.L_4:
        /*0010*/ 	.word	index@($_Z5calcFilPdmS_mS_PiS_mS_mS_S_$__internal_trig_reduction_slowpathd)
        /*0014*/ 	.word	0x00000028


	//----- nvinfo : EIATTR_FRAME_SIZE
	.align		4
.L_5:
        /*0018*/ 	.byte	0x04, 0x11
        /*001a*/ 	.short	(.L_7 - .L_6)
	.align		4
.L_6:
        /*001c*/ 	.word	index@(_Z5calcFilPdmS_mS_PiS_mS_mS_S_)
        /*0020*/ 	.word	0x00000028


	//----- nvinfo : EIATTR_MIN_STACK_SIZE
	.align		4
.L_7:
        /*0024*/ 	.byte	0x04, 0x12
        /*0026*/ 	.short	(.L_9 - .L_8)
	.align		4
.L_8:
        /*0028*/ 	.word	index@(_Z5calcFilPdmS_mS_PiS_mS_mS_S_)
        /*002c*/ 	.word	0x00000028
.L_9:


//--------------------- .nv.compat                --------------------------
	.section	.nv.compat,"",@"SHT_CUDA_COMPAT_INFO"
	.align	4
        /*0000*/ 	.byte	0x02, 0x09, 0x00, 0x00, 0x02, 0x02, 0x01, 0x00, 0x02, 0x05, 0x05, 0x00, 0x03, 0x07, 0x01, 0x01
        /*0010*/ 	.byte	0x02, 0x03, 0x00, 0x00, 0x02, 0x06, 0x01, 0x00, 0x04, 0x0b, 0x08, 0x00, 0x01, 0x00, 0x00, 0x00
        /*0020*/ 	.byte	0x00, 0x00, 0x00, 0x00


//--------------------- .nv.info._Z5calcFilPdmS_mS_PiS_mS_mS_S_ --------------------------
	.section	.nv.info._Z5calcFilPdmS_mS_PiS_mS_mS_S_,"",@"SHT_CUDA_INFO"
	.sectionflags	@""
	.align	4


	//----- nvinfo : EIATTR_CUDA_API_VERSION
	.align		4
        /*0000*/ 	.byte	0x04, 0x37
        /*0002*/ 	.short	(.L_11 - .L_10)
.L_10:
        /*0004*/ 	.word	0x00000082


	//----- nvinfo : EIATTR_KPARAM_INFO
	.align		4
.L_11:
        /*0008*/ 	.byte	0x04, 0x17
        /*000a*/ 	.short	(.L_13 - .L_12)
.L_12:
        /*000c*/ 	.word	0x00000000
        /*0010*/ 	.short	0x000d
        /*0012*/ 	.short	0x0068
        /*0014*/ 	.byte	0x00, 0xf5, 0x21, 0x00


	//----- nvinfo : EIATTR_KPARAM_INFO
	.align		4
.L_13:
        /*0018*/ 	.byte	0x04, 0x17
        /*001a*/ 	.short	(.L_15 - .L_14)
.L_14:
        /*001c*/ 	.word	0x00000000
        /*0020*/ 	.short	0x000c
        /*0022*/ 	.short	0x0060
        /*0024*/ 	.byte	0x00, 0xf5, 0x21, 0x00


	//----- nvinfo : EIATTR_KPARAM_INFO
	.align		4
.L_15:
        /*0028*/ 	.byte	0x04, 0x17
        /*002a*/ 	.short	(.L_17 - .L_16)
.L_16:
        /*002c*/ 	.word	0x00000000
        /*0030*/ 	.short	0x000b
        /*0032*/ 	.short	0x0058
        /*0034*/ 	.byte	0x00, 0xf0, 0x21, 0x00


	//----- nvinfo : EIATTR_KPARAM_INFO
	.align		4
.L_17:
        /*0038*/ 	.byte	0x04, 0x17
        /*003a*/ 	.short	(.L_19 - .L_18)
.L_18:
        /*003c*/ 	.word	0x00000000
        /*0040*/ 	.short	0x000a
        /*0042*/ 	.short	0x0050
        /*0044*/ 	.byte	0x00, 0xf5, 0x21, 0x00


	//----- nvinfo : EIATTR_KPARAM_INFO
	.align		4
.L_19:
        /*0048*/ 	.byte	0x04, 0x17
        /*004a*/ 	.short	(.L_21 - .L_20)
.L_20:
        /*004c*/ 	.word	0x00000000
        /*0050*/ 	.short	0x0009
        /*0052*/ 	.short	0x0048
        /*0054*/ 	.byte	0x00, 0xf0, 0x21, 0x00


	//----- nvinfo : EIATTR_KPARAM_INFO
	.align		4
.L_21:
        /*0058*/ 	.byte	0x04, 0x17
        /*005a*/ 	.short	(.L_23 - .L_22)
.L_22:
        /*005c*/ 	.word	0x00000000
        /*0060*/ 	.short	0x0008
        /*0062*/ 	.short	0x0040
        /*0064*/ 	.byte	0x00, 0xf5, 0x21, 0x00


	//----- nvinfo : EIATTR_KPARAM_INFO
	.align		4
.L_23:
        /*0068*/ 	.byte	0x04, 0x17
        /*006a*/ 	.short	(.L_25 - .L_24)
.L_24:
        /*006c*/ 	.word	0x00000000
        /*0070*/ 	.short	0x0007
        /*0072*/ 	.short	0x0038
        /*0074*/ 	.byte	0x00, 0xf5, 0x21, 0x00


	//----- nvinfo : EIATTR_KPARAM_INFO
	.align		4
.L_25:
        /*0078*/ 	.byte	0x04, 0x17
        /*007a*/ 	.short	(.L_27 - .L_26)
.L_26:
        /*007c*/ 	.word	0x00000000
        /*0080*/ 	.short	0x0006
        /*0082*/ 	.short	0x0030
        /*0084*/ 	.byte	0x00, 0xf5, 0x21, 0x00


	//----- nvinfo : EIATTR_KPARAM_INFO
	.align		4
.L_27:
        /*0088*/ 	.byte	0x04, 0x17
        /*008a*/ 	.short	(.L_29 - .L_28)
.L_28:
        /*008c*/ 	.word	0x00000000
        /*0090*/ 	.short	0x0005
        /*0092*/ 	.short	0x0028
        /*0094*/ 	.byte	0x00, 0xf0, 0x21, 0x00


	//----- nvinfo : EIATTR_KPARAM_INFO
	.align		4
.L_29:
        /*0098*/ 	.byte	0x04, 0x17
        /*009a*/ 	.short	(.L_31 - .L_30)
.L_30:
        /*009c*/ 	.word	0x00000000
        /*00a0*/ 	.short	0x0004
        /*00a2*/ 	.short	0x0020
        /*00a4*/ 	.byte	0x00, 0xf5, 0x21, 0x00


	//----- nvinfo : EIATTR_KPARAM_INFO
	.align		4
.L_31:
        /*00a8*/ 	.byte	0x04, 0x17
        /*00aa*/ 	.short	(.L_33 - .L_32)
.L_32:
        /*00ac*/ 	.word	0x00000000
        /*00b0*/ 	.short	0x0003
        /*00b2*/ 	.short	0x0018
        /*00b4*/ 	.byte	0x00, 0xf0, 0x21, 0x00


	//----- nvinfo : EIATTR_KPARAM_INFO
	.align		4
.L_33:
        /*00b8*/ 	.byte	0x04, 0x17
        /*00ba*/ 	.short	(.L_35 - .L_34)
.L_34:
        /*00bc*/ 	.word	0x00000000
        /*00c0*/ 	.short	0x0002
        /*00c2*/ 	.short	0x0010
        /*00c4*/ 	.byte	0x00, 0xf5, 0x21, 0x00


	//----- nvinfo : EIATTR_KPARAM_INFO
	.align		4
.L_35:
        /*00c8*/ 	.byte	0x04, 0x17
        /*00ca*/ 	.short	(.L_37 - .L_36)
.L_36:
        /*00cc*/ 	.word	0x00000000
        /*00d0*/ 	.short	0x0001
        /*00d2*/ 	.short	0x0008
        /*00d4*/ 	.byte	0x00, 0xf0, 0x21, 0x00


	//----- nvinfo : EIATTR_KPARAM_INFO
	.align		4
.L_37:
        /*00d8*/ 	.byte	0x04, 0x17
        /*00da*/ 	.short	(.L_39 - .L_38)
.L_38:
        /*00dc*/ 	.word	0x00000000
        /*00e0*/ 	.short	0x0000
        /*00e2*/ 	.short	0x0000
        /*00e4*/ 	.byte	0x00, 0xf0, 0x11, 0x00


	//----- nvinfo : EIATTR_SPARSE_MMA_MASK
	.align		4
.L_39:
        /*00e8*/ 	.byte	0x03, 0x50
        /*00ea*/ 	.short	0x0000


	//----- nvinfo : EIATTR_MAXREG_COUNT
	.align		4
        /*00ec*/ 	.byte	0x03, 0x1b
        /*00ee*/ 	.short	0x00ff


	//----- nvinfo : EIATTR_MERCURY_ISA_VERSION
	.align		4
        /*00f0*/ 	.byte	0x03, 0x5f
        /*00f2*/ 	.short	0x0101


	//----- nvinfo : EIATTR_VRC_CTA_INIT_COUNT
	.align		4
        /*00f4*/ 	.byte	0x02, 0x4a
	.zero		1
	.zero		1


	//----- nvinfo : EIATTR_EXIT_INSTR_OFFSETS
	.align		4
        /*00f8*/ 	.byte	0x04, 0x1c
        /*00fa*/ 	.short	(.L_41 - .L_40)


	//   ....[0]....
.L_40:
        /*00fc*/ 	.word	0x000000f0


	//   ....[1]....
        /*0100*/ 	.word	0x00000be0


	//----- nvinfo : EIATTR_CRS_STACK_SIZE
	.align		4
.L_41:
        /*0104*/ 	.byte	0x04, 0x1e
        /*0106*/ 	.short	(.L_43 - .L_42)
.L_42:
        /*0108*/ 	.word	0x00000000


	//----- nvinfo : EIATTR_CBANK_PARAM_SIZE
	.align		4
.L_43:
        /*010c*/ 	.byte	0x03, 0x19
        /*010e*/ 	.short	0x0070


	//----- nvinfo : EIATTR_PARAM_CBANK
	.align		4
        /*0110*/ 	.byte	0x04, 0x0a
        /*0112*/ 	.short	(.L_45 - .L_44)
	.align		4
.L_44:
        /*0114*/ 	.word	index@(.nv.constant0._Z5calcFilPdmS_mS_PiS_mS_mS_S_)
        /*0118*/ 	.short	0x0380
        /*011a*/ 	.short	0x0070


	//----- nvinfo : EIATTR_SW_WAR
	.align		4
.L_45:
        /*011c*/ 	.byte	0x04, 0x36
        /*011e*/ 	.short	(.L_47 - .L_46)
.L_46:
        /*0120*/ 	.word	0x00000008
.L_47:


//--------------------- .nv.callgraph             --------------------------
	.section	.nv.callgraph,"",@"SHT_CUDA_CALLGRAPH"
	.align	4
	.sectionentsize	8
	.align		4
        /*0000*/ 	.word	0x00000000
	.align		4
        /*0004*/ 	.word	0xffffffff
	.align		4
        /*0008*/ 	.word	0x00000000
	.align		4
        /*000c*/ 	.word	0xfffffffe
	.align		4
        /*0010*/ 	.word	0x00000000
	.align		4
        /*0014*/ 	.word	0xfffffffd
	.align		4
        /*0018*/ 	.word	0x00000000
	.align		4
        /*001c*/ 	.word	0xfffffffc


//--------------------- .nv.constant4             --------------------------
	.section	.nv.constant4,"a",@progbits
	.align	8
	.align		8
.nv.constant4:
        /*0000*/ 	.dword	__cudart_i2opi_d
	.align		8
        /*0008*/ 	.dword	__cudart_sin_cos_coeffs


//--------------------- .text._Z5calcFilPdmS_mS_PiS_mS_mS_S_ --------------------------
	.section	.text._Z5calcFilPdmS_mS_PiS_mS_mS_S_,"ax",@progbits
	.align	128
        .global         _Z5calcFilPdmS_mS_PiS_mS_mS_S_
        .type           _Z5calcFilPdmS_mS_PiS_mS_mS_S_,@function
        .size           _Z5calcFilPdmS_mS_PiS_mS_mS_S_,(.L_x_14 - _Z5calcFilPdmS_mS_PiS_mS_mS_S_)
        .other          _Z5calcFilPdmS_mS_PiS_mS_mS_S_,@"STO_CUDA_ENTRY STV_DEFAULT"
_Z5calcFilPdmS_mS_PiS_mS_mS_S_:
.text._Z5calcFilPdmS_mS_PiS_mS_mS_S_:
[----:B------:R-:W0:Y:S01]  /*0000*/  LDC R1, c[0x0][0x37c] ;  /* 0x0000df00ff017b82 */ /* 0x000e220000000800 */
[----:B------:R-:W1:Y:S01]  /*0010*/  S2R R0, SR_TID.X ;  /* 0x0000000000007919 */ /* 0x000e620000002100 */
[----:B------:R-:W1:Y:S01]  /*0020*/  LDCU UR4, c[0x0][0x360] ;  /* 0x00006c00ff0477ac */ /* 0x000e620008000800 */
[----:B0-----:R-:W-:Y:S01]  /*0030*/  VIADD R1, R1, 0xffffffd8 ;  /* 0xffffffd801017836 */ /* 0x001fe20000000000 */
[----:B------:R-:W1:Y:S01]  /*0040*/  S2R R3, SR_CTAID.X ;  /* 0x0000000000037919 */ /* 0x000e620000002500 */
[----:B------:R-:W0:Y:S01]  /*0050*/  LDCU.64 UR6, c[0x0][0x388] ;  /* 0x00007100ff0677ac */ /* 0x000e220008000a00 */
[----:B------:R-:W2:Y:S01]  /*0060*/  S2R R17, SR_TID.Y ;  /* 0x0000000000117919 */ /* 0x000ea20000002200 */
[----:B------:R-:W2:Y:S01]  /*0070*/  LDCU UR5, c[0x0][0x364] ;  /* 0x00006c80ff0577ac */ /* 0x000ea20008000800 */
[----:B------:R-:W2:Y:S01]  /*0080*/  S2R R2, SR_CTAID.Y ;  /* 0x0000000000027919 */ /* 0x000ea20000002600 */
[----:B------:R-:W3:Y:S01]  /*0090*/  LDCU UR8, c[0x0][0x380] ;  /* 0x00007000ff0877ac */ /* 0x000ee20008000800 */
[----:B-1----:R-:W-:-:S05]  /*00a0*/  IMAD R0, R3, UR4, R0 ;  /* 0x0000000403007c24 */ /* 0x002fca000f8e0200 */
[----:B0-----:R-:W-:Y:S01]  /*00b0*/  ISETP.GE.U32.AND P0, PT, R0, UR6, PT ;  /* 0x0000000600007c0c */ /* 0x001fe2000bf06070 */
[----:B--2---:R-:W-:-:S03]  /*00c0*/  IMAD R17, R2, UR5, R17 ;  /* 0x0000000502117c24 */ /* 0x004fc6000f8e0211 */
[----:B------:R-:W-:-:S04]  /*00d0*/  ISETP.GE.AND.EX P0, PT, RZ, UR7, PT, P0 ;  /* 0x00000007ff007c0c */ /* 0x000fc8000bf06300 */
[----:B---3--:R-:W-:-:S13]  /*00e0*/  ISETP.GE.U32.OR P0, PT, R17, UR8, P0 ;  /* 0x0000000811007c0c */ /* 0x008fda0008706470 */
[----:B------:R-:W-:Y:S05]  /*00f0*/  @P0 EXIT ;  /* 0x000000000000094d */ /* 0x000fea0003800000 */
[----:B------:R-:W0:Y:S01]  /*0100*/  LDC.64 R20, c[0x0][0x3b8] ;  /* 0x0000ee00ff147b82 */ /* 0x000e220000000a00 */
[----:B------:R-:W1:Y:S01]  /*0110*/  LDCU.64 UR4, c[0x0][0x358] ;  /* 0x00006b00ff0477ac */ /* 0x000e620008000a00 */
[----:B------:R-:W2:Y:S06]  /*0120*/  LDCU.64 UR6, c[0x0][0x3a8] ;  /* 0x00007500ff0677ac */ /* 0x000eac0008000a00 */
[----:B------:R-:W2:Y:S08]  /*0130*/  LDC.64 R22, c[0x0][0x3a0] ;  /* 0x0000e800ff167b82 */ /* 0x000eb00000000a00 */
[----:B------:R-:W3:Y:S01]  /*0140*/  LDC.64 R24, c[0x0][0x390] ;  /* 0x0000e400ff187b82 */ /* 0x000ee20000000a00 */
[----:B0-----:R-:W-:-:S07]  /*0150*/  IMAD.WIDE.U32 R20, R17, 0x4, R20 ;  /* 0x0000000411147825 */ /* 0x001fce00078e0014 */
[----:B------:R-:W0:Y:S01]  /*0160*/  LDC.64 R18, c[0x0][0x3c0] ;  /* 0x0000f000ff127b82 */ /* 0x000e220000000a00 */
[----:B-1----:R-:W4:Y:S01]  /*0170*/  LDG.E R16, desc[UR4][R20.64] ;  /* 0x0000000414107981 */ /* 0x002f22000c1e1900 */
[----:B--2---:R-:W-:-:S06]  /*0180*/  IMAD.WIDE.U32 R22, R17, UR6, R22 ;  /* 0x0000000611167c25 */ /* 0x004fcc000f8e0016 */
[----:B------:R-:W1:Y:S01]  /*0190*/  LDC.64 R6, c[0x0][0x3b0] ;  /* 0x0000ec00ff067b82 */ /* 0x000e620000000a00 */
[----:B------:R-:W-:Y:S02]  /*01a0*/  IMAD R23, R17, UR7, R23 ;  /* 0x0000000711177c24 */ /* 0x000fe4000f8e0217 */
[----:B---3--:R-:W-:-:S03]  /*01b0*/  IMAD.WIDE.U32 R24, R0, UR6, R24 ;  /* 0x0000000600187c25 */ /* 0x008fc6000f8e0018 */
[----:B------:R-:W2:Y:S01]  /*01c0*/  LDG.E.64 R2, desc[UR4][R22.64] ;  /* 0x0000000416027981 */ /* 0x000ea2000c1e1b00 */
[----:B------:R-:W-:Y:S01]  /*01d0*/  IMAD R25, R0, UR7, R25 ;  /* 0x0000000700197c24 */ /* 0x000fe2000f8e0219 */
[----:B------:R-:W0:Y:S02]  /*01e0*/  LDCU.64 UR6, c[0x0][0x3c8] ;  /* 0x00007900ff0677ac */ /* 0x000e240008000a00 */
[----:B------:R-:W3:Y:S04]  /*01f0*/  LDG.E.64 R8, desc[UR4][R22.64+0x8] ;  /* 0x0000080416087981 */ /* 0x000ee8000c1e1b00 */
[----:B------:R-:W2:Y:S04]  /*0200*/  LDG.E.64 R4, desc[UR4][R24.64] ;  /* 0x0000000418047981 */ /* 0x000ea8000c1e1b00 */
[----:B------:R-:W3:Y:S04]  /*0210*/  LDG.E.64 R10, desc[UR4][R24.64+0x8] ;  /* 0x00000804180a7981 */ /* 0x000ee8000c1e1b00 */
[----:B------:R-:W5:Y:S04]  /*0220*/  LDG.E.64 R12, desc[UR4][R22.64+0x10] ;  /* 0x00001004160c7981 */ /* 0x000f68000c1e1b00 */
[----:B------:R-:W5:Y:S01]  /*0230*/  LDG.E.64 R14, desc[UR4][R24.64+0x10] ;  /* 0x00001004180e7981 */ /* 0x000f62000c1e1b00 */
[----:B-1----:R-:W-:Y:S01]  /*0240*/  IMAD.WIDE.U32 R6, R17, 0x8, R6 ;  /* 0x0000000811067825 */ /* 0x002fe200078e0006 */
[----:B----4-:R-:W-:-:S03]  /*0250*/  SHF.R.S32.HI R26, RZ, 0x1f, R16 ;  /* 0x0000001fff1a7819 */ /* 0x010fc60000011410 */
[----:B0-----:R-:W-:-:S04]  /*0260*/  IMAD.WIDE.U32 R18, R16, UR6, R18 ;  /* 0x0000000610127c25 */ /* 0x001fc8000f8e0012 */
[----:B------:R-:W-:-:S04]  /*0270*/  IMAD R27, R26, UR6, RZ ;  /* 0x000000061a1b7c24 */ /* 0x000fc8000f8e02ff */
[----:B------:R-:W-:Y:S01]  /*0280*/  IMAD R27, R16, UR7, R27 ;  /* 0x00000007101b7c24 */ /* 0x000fe2000f8e021b */
[----:B------:R-:W-:Y:S01]  /*0290*/  LEA R18, P0, R0, R18, 0x3 ;  /* 0x0000001200127211 */ /* 0x000fe200078018ff */
[----:B------:R-:W4:Y:S02]  /*02a0*/  LDG.E.64 R16, desc[UR4][R6.64] ;  /* 0x0000000406107981 */ /* 0x000f24000c1e1b00 */
[----:B------:R-:W-:-:S05]  /*02b0*/  IMAD.IADD R19, R19, 0x1, R27 ;  /* 0x0000000113137824 */ /* 0x000fca00078e021b */
[----:B------:R-:W-:-:S06]  /*02c0*/  LEA.HI.X R19, R0, R19, RZ, 0x3, P0 ;  /* 0x0000001300137211 */ /* 0x000fcc00000f1cff */
[----:B------:R-:W4:Y:S01]  /*02d0*/  LDG.E.64 R18, desc[UR4][R18.64] ;  /* 0x0000000412127981 */ /* 0x000f22000c1e1b00 */
[----:B--2---:R-:W-:-:S08]  /*02e0*/  DFMA R2, R2, R4, RZ ;  /* 0x000000040202722b */ /* 0x004fd000000000ff */
[----:B---3--:R-:W-:-:S08]  /*02f0*/  DFMA R2, R8, R10, R2 ;  /* 0x0000000a0802722b */ /* 0x008fd00000000002 */
[----:B-----5:R-:W-:-:S08]  /*0300*/  DFMA R4, R12, R14, R2 ;  /* 0x0000000e0c04722b */ /* 0x020fd00000000002 */
[----:B------:R-:W-:Y:S01]  /*0310*/  DSETP.NEU.AND P0, PT, |R4|, +INF , PT ;  /* 0x7ff000000400742a */ /* 0x000fe20003f0d200 */
[----:B------:R-:W-:-:S13]  /*0320*/  BSSY.RECONVERGENT B0, `(.L_x_0) ;  /* 0x000001d000007945 */ /* 0x000fda0003800200 */
[----:B------:R-:W-:Y:S01]  /*0330*/  @!P0 DMUL R22, RZ, R4 ;  /* 0x00000004ff168228 */ /* 0x000fe20000000000 */
[----:B------:R-:W-:Y:S01]  /*0340*/  @!P0 IMAD.MOV.U32 R28, RZ, RZ, 0x1 ;  /* 0x00000001ff1c8424 */ /* 0x000fe200078e00ff */
[----:B----4-:R-:W-:Y:S01]  /*0350*/  DMUL R2, R18, R16 ;  /* 0x0000001012027228 */ /* 0x010fe20000000000 */
[----:B------:R-:W-:Y:S10]  /*0360*/  @!P0 BRA `(.L_x_1) ;  /* 0x0000000000608947 */ /* 0x000ff40003800000 */
[----:B------:R-:W-:Y:S01]  /*0370*/  UMOV UR6, 0x6dc9c883 ;  /* 0x6dc9c88300067882 */ /* 0x000fe20000000000 */
[----:B------:R-:W-:Y:S01]  /*0380*/  UMOV UR7, 0x3fe45f30 ;  /* 0x3fe45f3000077882 */ /* 0x000fe20000000000 */
[C---:B------:R-:W-:Y:S01]  /*0390*/  DSETP.GE.AND P0, PT, |R4|.reuse, 2.14748364800000000000e+09, PT ;  /* 0x41e000000400742a */ /* 0x040fe20003f06200 */
[----:B------:R-:W-:Y:S01]  /*03a0*/  BSSY.RECONVERGENT B1, `(.L_x_2) ;  /* 0x0000013000017945 */ /* 0x000fe20003800200 */
[----:B------:R-:W-:Y:S01]  /*03b0*/  DMUL R8, R4, UR6 ;  /* 0x0000000604087c28 */ /* 0x000fe20008000000 */
[----:B------:R-:W-:Y:S01]  /*03c0*/  UMOV UR6, 0x54442d18 ;  /* 0x54442d1800067882 */ /* 0x000fe20000000000 */
[----:B------:R-:W-:-:S08]  /*03d0*/  UMOV UR7, 0x3ff921fb ;  /* 0x3ff921fb00077882 */ /* 0x000fd00000000000 */
[----:B------:R-:W0:Y:S08]  /*03e0*/  F2I.F64 R8, R8 ;  /* 0x0000000800087311 */ /* 0x000e300000301100 */
[----:B0-----:R-:W0:Y:S02]  /*03f0*/  I2F.F64 R22, R8 ;  /* 0x0000000800167312 */ /* 0x001e240000201c00 */
[----:B0-----:R-:W-:Y:S01]  /*0400*/  DFMA R10, R22, -UR6, R4 ;  /* 0x80000006160a7c2b */ /* 0x001fe20008000004 */
[----:B------:R-:W-:Y:S01]  /*0410*/  UMOV UR6, 0x33145c00 ;  /* 0x33145c0000067882 */ /* 0x000fe20000000000 */
[----:B------:R-:W-:-:S06]  /*0420*/  UMOV UR7, 0x3c91a626 ;  /* 0x3c91a62600077882 */ /* 0x000fcc0000000000 */
[----:B------:R-:W-:Y:S01]  /*0430*/  DFMA R10, R22, -UR6, R10 ;  /* 0x80000006160a7c2b */ /* 0x000fe2000800000a */
[----:B------:R-:W-:Y:S01]  /*0440*/  UMOV UR6, 0x252049c0 ;  /* 0x252049c000067882 */ /* 0x000fe20000000000 */
[----:B------:R-:W-:-:S06]  /*0450*/  UMOV UR7, 0x397b839a ;  /* 0x397b839a00077882 */ /* 0x000fcc0000000000 */
[----:B------:R-:W-:Y:S01]  /*0460*/  DFMA R22, R22, -UR6, R10 ;  /* 0x8000000616167c2b */ /* 0x000fe2000800000a */
[----:B------:R-:W-:Y:S10]  /*0470*/  @!P0 BRA `(.L_x_3) ;  /* 0x0000000000148947 */ /* 0x000ff40003800000 */
[----:B------:R-:W-:Y:S01]  /*0480*/  IMAD.MOV.U32 R22, RZ, RZ, R4 ;  /* 0x000000ffff167224 */ /* 0x000fe200078e0004 */
[----:B------:R-:W-:Y:S01]  /*0490*/  MOV R8, 0x4c0 ;  /* 0x000004c000087802 */ /* 0x000fe20000000f00 */
[----:B------:R-:W-:-:S07]  /*04a0*/  IMAD.MOV.U32 R9, RZ, RZ, R5 ;  /* 0x000000ffff097224 */ /* 0x000fce00078e0005 */
[----:B------:R-:W-:Y:S05]  /*04b0*/  CALL.REL.NOINC `($_Z5calcFilPdmS_mS_PiS_mS_mS_S_$__internal_trig_reduction_slowpathd) ;  /* 0x0000000400cc7944 */ /* 0x000fea0003c00000 */
[----:B------:R-:W-:-:S07]  /*04c0*/  IMAD.MOV.U32 R8, RZ, RZ, R16 ;  /* 0x000000ffff087224 */ /* 0x000fce00078e0010 */
.L_x_3:
[----:B------:R-:W-:Y:S05]  /*04d0*/  BSYNC.RECONVERGENT B1 ;  /* 0x0000000000017941 */ /* 0x000fea0003800200 */
.L_x_2:
[----:B------:R-:W-:-:S07]  /*04e0*/  VIADD R28, R8, 0x1 ;  /* 0x00000001081c7836 */ /* 0x000fce0000000000 */
.L_x_1:
[----:B------:R-:W-:Y:S05]  /*04f0*/  BSYNC.RECONVERGENT B0 ;  /* 0x0000000000007941 */ /* 0x000fea0003800200 */
.L_x_0:
[----:B------:R-:W0:Y:S01]  /*0500*/  LDCU.64 UR6, c[0x4][0x8] ;  /* 0x01000100ff0677ac */ /* 0x000e220008000a00 */
[C---:B------:R-:W-:Y:S01]  /*0510*/  IMAD.SHL.U32 R8, R28.reuse, 0x40, RZ ;  /* 0x000000401c087824 */ /* 0x040fe200078e00ff */
[----:B------:R-:W-:Y:S01]  /*0520*/  LOP3.LUT R24, R28, 0x1, RZ, 0xc0, !PT ;  /* 0x000000011c187812 */ /* 0x000fe200078ec0ff */
[----:B------:R-:W-:Y:S01]  /*0530*/  IMAD.MOV.U32 R25, RZ, RZ, 0x3da8ff83 ;  /* 0x3da8ff83ff197424 */ /* 0x000fe200078e00ff */
[----:B------:R-:W-:Y:S01]  /*0540*/  DMUL R26, R22, R22 ;  /* 0x00000016161a7228 */ /* 0x000fe20000000000 */
[----:B------:R-:W1:Y:S01]  /*0550*/  LDCU.128 UR8, c[0x0][0x3e0] ;  /* 0x00007c00ff0877ac */ /* 0x000e620008000c00 */
[----:B------:R-:W-:-:S04]  /*0560*/  LOP3.LUT R8, R8, 0x40, RZ, 0xc0, !PT ;  /* 0x0000004008087812 */ /* 0x000fc800078ec0ff */
[----:B0-----:R-:W-:-:S05]  /*0570*/  IADD3 R16, P0, PT, R8, UR6, RZ ;  /* 0x0000000608107c10 */ /* 0x001fca000ff1e0ff */
[----:B------:R-:W-:Y:S01]  /*0580*/  IMAD.X R17, RZ, RZ, UR7, P0 ;  /* 0x00000007ff117e24 */ /* 0x000fe200080e06ff */
[----:B------:R-:W0:Y:S04]  /*0590*/  LDCU.64 UR6, c[0x0][0x3d8] ;  /* 0x00007b00ff0677ac */ /* 0x000e280008000a00 */
[----:B------:R-:W2:Y:S04]  /*05a0*/  LDG.E.128.CONSTANT R8, desc[UR4][R16.64] ;  /* 0x0000000410087981 */ /* 0x000ea8000c1e9d00 */
[----:B------:R-:W3:Y:S04]  /*05b0*/  LDG.E.128.CONSTANT R12, desc[UR4][R16.64+0x10] ;  /* 0x00001004100c7981 */ /* 0x000ee8000c1e9d00 */
[----:B------:R-:W4:Y:S01]  /*05c0*/  LDG.E.128.CONSTANT R16, desc[UR4][R16.64+0x20] ;  /* 0x0000200410107981 */ /* 0x000f22000c1e9d00 */
[----:B------:R-:W-:Y:S01]  /*05d0*/  ISETP.NE.U32.AND P0, PT, R24, 0x1, PT ;  /* 0x000000011800780c */ /* 0x000fe20003f05070 */
[----:B------:R-:W-:-:S03]  /*05e0*/  IMAD.MOV.U32 R24, RZ, RZ, 0x20fd8164 ;  /* 0x20fd8164ff187424 */ /* 0x000fc600078e00ff */
[----:B------:R-:W-:Y:S02]  /*05f0*/  FSEL R25, -R25, 0.11223486810922622681, !P0 ;  /* 0x3de5db6519197808 */ /* 0x000fe40004000100 */
[----:B------:R-:W-:-:S06]  /*0600*/  FSEL R24, R24, -8.06006814911005101289e+34, !P0 ;  /* 0xf9785eba18187808 */ /* 0x000fcc0004000000 */
[----:B--2---:R-:W-:-:S08]  /*0610*/  DFMA R8, R26, R24, R8 ;  /* 0x000000181a08722b */ /* 0x004fd00000000008 */
[----:B------:R-:W-:-:S08]  /*0620*/  DFMA R8, R26, R8, R10 ;  /* 0x000000081a08722b */ /* 0x000fd0000000000a */
[----:B---3--:R-:W-:-:S08]  /*0630*/  DFMA R8, R26, R8, R12 ;  /* 0x000000081a08722b */ /* 0x008fd0000000000c */
[----:B------:R-:W-:-:S08]  /*0640*/  DFMA R8, R26, R8, R14 ;  /* 0x000000081a08722b */ /* 0x000fd0000000000e */
[----:B----4-:R-:W-:-:S08]  /*0650*/  DFMA R8, R26, R8, R16 ;  /* 0x000000081a08722b */ /* 0x010fd00000000010 */
[----:B------:R-:W-:-:S08]  /*0660*/  DFMA R8, R26, R8, R18 ;  /* 0x000000081a08722b */ /* 0x000fd00000000012 */
[----:B------:R-:W-:Y:S02]  /*0670*/  DFMA R22, R8, R22, R22 ;  /* 0x000000160816722b */ /* 0x000fe40000000016 */
[----:B------:R-:W-:-:S10]  /*0680*/  DFMA R8, R26, R8, 1 ;  /* 0x3ff000001a08742b */ /* 0x000fd40000000008 */
[----:B------:R-:W-:Y:S01]  /*0690*/  FSEL R12, R8, R22, !P0 ;  /* 0x00000016080c7208 */ /* 0x000fe20004000000 */
[----:B------:R-:W-:Y:S01]  /*06a0*/  IMAD.SHL.U32 R8, R0, 0x8, RZ ;  /* 0x0000000800087824 */ /* 0x000fe200078e00ff */
[----:B------:R-:W-:Y:S02]  /*06b0*/  FSEL R13, R9, R23, !P0 ;  /* 0x00000017090d7208 */ /* 0x000fe40004000000 */
[----:B------:R-:W-:Y:S02]  /*06c0*/  LOP3.LUT P0, RZ, R28, 0x2, RZ, 0xc0, !PT ;  /* 0x000000021cff7812 */ /* 0x000fe4000780c0ff */
[----:B------:R-:W-:Y:S02]  /*06d0*/  SHF.R.U32.HI R0, RZ, 0x1d, R0 ;  /* 0x0000001dff007819 */ /* 0x000fe40000011600 */
[----:B------:R-:W-:-:S10]  /*06e0*/  DADD R10, RZ, -R12 ;  /* 0x00000000ff0a7229 */ /* 0x000fd4000000080c */
[----:B------:R-:W-:Y:S02]  /*06f0*/  FSEL R10, R12, R10, !P0 ;  /* 0x0000000a0c0a7208 */ /* 0x000fe40004000000 */
[----:B------:R-:W-:Y:S02]  /*0700*/  FSEL R11, R13, R11, !P0 ;  /* 0x0000000b0d0b7208 */ /* 0x000fe40004000000 */
[----:B-1----:R-:W-:-:S04]  /*0710*/  IADD3 R12, P0, PT, R8, UR8, RZ ;  /* 0x00000008080c7c10 */ /* 0x002fc8000ff1e0ff */
[----:B------:R-:W-:Y:S01]  /*0720*/  DMUL R2, R2, R10 ;  /* 0x0000000a02027228 */ /* 0x000fe20000000000 */
[----:B------:R-:W-:Y:S01]  /*0730*/  IADD3.X R13, PT, PT, R0, UR9, RZ, P0, !PT ;  /* 0x00000009000d7c10 */ /* 0x000fe200087fe4ff */
[----:B------:R-:W0:Y:S05]  /*0740*/  LDC.64 R10, c[0x0][0x3d0] ;  /* 0x0000f400ff0a7b82 */ /* 0x000e2a0000000a00 */
[----:B------:R1:W-:Y:S04]  /*0750*/  REDG.E.ADD.F64.RN.STRONG.GPU desc[UR4][R12.64], R2 ;  /* 0x000000020c0079a6 */ /* 0x0003e8000c12ff04 */
[----:B------:R-:W2:Y:S04]  /*0760*/  LDG.E R21, desc[UR4][R20.64] ;  /* 0x0000000414157981 */ /* 0x000ea8000c1e1900 */
[----:B------:R-:W3:Y:S01]  /*0770*/  LDG.E.64 R6, desc[UR4][R6.64] ;  /* 0x0000000406067981 */ /* 0x000ee2000c1e1b00 */
[----:B--2---:R-:W-:Y:S01]  /*0780*/  SHF.R.S32.HI R9, RZ, 0x1f, R21 ;  /* 0x0000001fff097819 */ /* 0x004fe20000011415 */
[----:B0-----:R-:W-:-:S04]  /*0790*/  IMAD.WIDE.U32 R10, R21, UR6, R10 ;  /* 0x00000006150a7c25 */ /* 0x001fc8000f8e000a */
[----:B------:R-:W-:Y:S01]  /*07a0*/  IMAD R14, R9, UR6, RZ ;  /* 0x00000006090e7c24 */ /* 0x000fe2000f8e02ff */
[----:B------:R-:W-:-:S03]  /*07b0*/  IADD3 R10, P0, PT, R8, R10, RZ ;  /* 0x0000000a080a7210 */ /* 0x000fc60007f1e0ff */
[----:B------:R-:W-:-:S05]  /*07c0*/  IMAD R9, R21, UR7, R14 ;  /* 0x0000000715097c24 */ /* 0x000fca000f8e020e */
[----:B------:R-:W-:-:S06]  /*07d0*/  IADD3.X R11, PT, PT, R0, R11, R9, P0, !PT ;  /* 0x0000000b000b7210 */ /* 0x000fcc00007fe409 */
[----:B------:R-:W3:Y:S01]  /*07e0*/  LDG.E.64 R10, desc[UR4][R10.64] ;  /* 0x000000040a0a7981 */ /* 0x000ee2000c1e1b00 */
[----:B------:R-:W-:Y:S01]  /*07f0*/  DSETP.NEU.AND P1, PT, |R4|, +INF , PT ;  /* 0x7ff000000400742a */ /* 0x000fe20003f2d200 */
[----:B-1----:R-:W-:Y:S01]  /*0800*/  IADD3 R2, P0, PT, R8, UR10, RZ ;  /* 0x0000000a08027c10 */ /* 0x002fe2000ff1e0ff */
[----:B------:R-:W-:Y:S03]  /*0810*/  BSSY.RECONVERGENT B0, `(.L_x_4) ;  /* 0x000001d000007945 */ /* 0x000fe60003800200 */
[----:B------:R-:W-:-:S09]  /*0820*/  IADD3.X R3, PT, PT, R0, UR11, RZ, P0, !PT ;  /* 0x0000000b00037c10 */ /* 0x000fd200087fe4ff */
[----:B------:R-:W-:Y:S01]  /*0830*/  @!P1 DMUL R16, RZ, R4 ;  /* 0x00000004ff109228 */ /* 0x000fe20000000000 */
[----:B------:R-:W-:Y:S01]  /*0840*/  @!P1 IMAD.MOV.U32 R0, RZ, RZ, RZ ;  /* 0x000000ffff009224 */ /* 0x000fe200078e00ff */
[----:B---3--:R-:W-:Y:S01]  /*0850*/  DMUL R20, R10, R6 ;  /* 0x000000060a147228 */ /* 0x008fe20000000000 */
[----:B------:R-:W-:Y:S10]  /*0860*/  @!P1 BRA `(.L_x_5) ;  /* 0x00000000005c9947 */ /* 0x000ff40003800000 */
[----:B------:R-:W-:Y:S01]  /*0870*/  UMOV UR6, 0x6dc9c883 ;  /* 0x6dc9c88300067882 */ /* 0x000fe20000000000 */
[----:B------:R-:W-:Y:S01]  /*0880*/  UMOV UR7, 0x3fe45f30 ;  /* 0x3fe45f3000077882 */ /* 0x000fe20000000000 */
[C---:B------:R-:W-:Y:S02]  /*0890*/  DSETP.GE.AND P0, PT, |R4|.reuse, 2.14748364800000000000e+09, PT ;  /* 0x41e000000400742a */ /* 0x040fe40003f06200 */
[----:B------:R-:W-:Y:S01]  /*08a0*/  DMUL R6, R4, UR6 ;  /* 0x0000000604067c28 */ /* 0x000fe20008000000 */
[----:B------:R-:W-:Y:S01]  /*08b0*/  UMOV UR6, 0x54442d18 ;  /* 0x54442d1800067882 */ /* 0x000fe20000000000 */
[----:B------:R-:W-:-:S04]  /*08c0*/  UMOV UR7, 0x3ff921fb ;  /* 0x3ff921fb00077882 */ /* 0x000fc80000000000 */
        /* <DEDUP_REMOVED lines=14> */
[----:B------:R-:W-:Y:S02]  /*09b0*/  IMAD.MOV.U32 R0, RZ, RZ, R16 ;  /* 0x000000ffff007224 */ /* 0x000fe400078e0010 */
[----:B------:R-:W-:Y:S02]  /*09c0*/  IMAD.MOV.U32 R16, RZ, RZ, R22 ;  /* 0x000000ffff107224 */ /* 0x000fe400078e0016 */
[----:B------:R-:W-:-:S07]  /*09d0*/  IMAD.MOV.U32 R17, RZ, RZ, R23 ;  /* 0x000000ffff117224 */ /* 0x000fce00078e0017 */
.L_x_5:
[----:B------:R-:W-:Y:S05]  /*09e0*/  BSYNC.RECONVERGENT B0 ;  /* 0x0000000000007941 */ /* 0x000fea0003800200 */
.L_x_4:
[----:B------:R-:W0:Y:S01]  /*09f0*/  LDCU.64 UR6, c[0x4][0x8] ;  /* 0x01000100ff0677ac */ /* 0x000e220008000a00 */
[----:B------:R-:W-:-:S05]  /*0a00*/  IMAD.SHL.U32 R4, R0, 0x40, RZ ;  /* 0x0000004000047824 */ /* 0x000fca00078e00ff */
[----:B------:R-:W-:-:S04]  /*0a10*/  LOP3.LUT R4, R4, 0x40, RZ, 0xc0, !PT ;  /* 0x0000004004047812 */ /* 0x000fc800078ec0ff */
[----:B0-----:R-:W-:-:S05]  /*0a20*/  IADD3 R22, P0, PT, R4, UR6, RZ ;  /* 0x0000000604167c10 */ /* 0x001fca000ff1e0ff */
[----:B------:R-:W-:-:S05]  /*0a30*/  IMAD.X R23, RZ, RZ, UR7, P0 ;  /* 0x00000007ff177e24 */ /* 0x000fca00080e06ff */
[----:B------:R-:W2:Y:S04]  /*0a40*/  LDG.E.128.CONSTANT R4, desc[UR4][R22.64] ;  /* 0x0000000416047981 */ /* 0x000ea8000c1e9d00 */
[----:B------:R-:W3:Y:S04]  /*0a50*/  LDG.E.128.CONSTANT R8, desc[UR4][R22.64+0x10] ;  /* 0x0000100416087981 */ /* 0x000ee8000c1e9d00 */
[----:B------:R-:W4:Y:S01]  /*0a60*/  LDG.E.128.CONSTANT R12, desc[UR4][R22.64+0x20] ;  /* 0x00002004160c7981 */ /* 0x000f22000c1e9d00 */
[----:B------:R-:W-:Y:S01]  /*0a70*/  LOP3.LUT R18, R0, 0x1, RZ, 0xc0, !PT ;  /* 0x0000000100127812 */ /* 0x000fe200078ec0ff */
[----:B------:R-:W-:-:S02]  /*0a80*/  IMAD.MOV.U32 R24, RZ, RZ, 0x20fd8164 ;  /* 0x20fd8164ff187424 */ /* 0x000fc400078e00ff */
[----:B------:R-:W-:Y:S01]  /*0a90*/  IMAD.MOV.U32 R25, RZ, RZ, 0x3da8ff83 ;  /* 0x3da8ff83ff197424 */ /* 0x000fe200078e00ff */
[----:B------:R-:W-:Y:S01]  /*0aa0*/  ISETP.NE.U32.AND P0, PT, R18, 0x1, PT ;  /* 0x000000011200780c */ /* 0x000fe20003f05070 */
[----:B------:R-:W-:-:S03]  /*0ab0*/  DMUL R18, R16, R16 ;  /* 0x0000001010127228 */ /* 0x000fc60000000000 */
[----:B------:R-:W-:Y:S02]  /*0ac0*/  FSEL R24, R24, -8.06006814911005101289e+34, !P0 ;  /* 0xf9785eba18187808 */ /* 0x000fe40004000000 */
[----:B------:R-:W-:-:S06]  /*0ad0*/  FSEL R25, -R25, 0.11223486810922622681, !P0 ;  /* 0x3de5db6519197808 */ /* 0x000fcc0004000100 */
        /* <DEDUP_REMOVED lines=8> */
[----:B------:R-:W-:Y:S02]  /*0b60*/  FSEL R6, R4, R16, !P0 ;  /* 0x0000001004067208 */ /* 0x000fe40004000000 */
[----:B------:R-:W-:Y:S02]  /*0b70*/  FSEL R7, R5, R17, !P0 ;  /* 0x0000001105077208 */ /* 0x000fe40004000000 */
[----:B------:R-:W-:-:S04]  /*0b80*/  LOP3.LUT P0, RZ, R0, 0x2, RZ, 0xc0, !PT ;  /* 0x0000000200ff7812 */ /* 0x000fc8000780c0ff */
[----:B------:R-:W-:-:S10]  /*0b90*/  DADD R4, RZ, -R6 ;  /* 0x00000000ff047229 */ /* 0x000fd40000000806 */
[----:B------:R-:W-:Y:S02]  /*0ba0*/  FSEL R4, R6, R4, !P0 ;  /* 0x0000000406047208 */ /* 0x000fe40004000000 */
[----:B------:R-:W-:-:S06]  /*0bb0*/  FSEL R5, R7, R5, !P0 ;  /* 0x0000000507057208 */ /* 0x000fcc0004000000 */
[----:B------:R-:W-:-:S07]  /*0bc0*/  DMUL R20, R20, R4 ;  /* 0x0000000414147228 */ /* 0x000fce0000000000 */
[----:B------:R-:W-:Y:S01]  /*0bd0*/  REDG.E.ADD.F64.RN.STRONG.GPU desc[UR4][R2.64], R20 ;  /* 0x00000014020079a6 */ /* 0x000fe2000c12ff04 */
[----:B------:R-:W-:Y:S05]  /*0be0*/  EXIT ;  /* 0x000000000000794d */ /* 0x000fea0003800000 */
        .type           $_Z5calcFilPdmS_mS_PiS_mS_mS_S_$__internal_trig_reduction_slowpathd,@function
        .size           $_Z5calcFilPdmS_mS_PiS_mS_mS_S_$__internal_trig_reduction_slowpathd,(.L_x_14 - $_Z5calcFilPdmS_mS_PiS_mS_mS_S_$__internal_trig_reduction_slowpathd)
$_Z5calcFilPdmS_mS_PiS_mS_mS_S_$__internal_trig_reduction_slowpathd:
[----:B------:R-:W-:Y:S01]  /*0bf0*/  SHF.R.U32.HI R10, RZ, 0x14, R9 ;  /* 0x00000014ff0a7819 */ /* 0x000fe20000011609 */
[----:B------:R-:W-:-:S03]  /*0c00*/  IMAD.MOV.U32 R16, RZ, RZ, RZ ;  /* 0x000000ffff107224 */ /* 0x000fc600078e00ff */
[----:B------:R-:W-:-:S04]  /*0c10*/  LOP3.LUT R11, R10, 0x7ff, RZ, 0xc0, !PT ;  /* 0x000007ff0a0b7812 */ /* 0x000fc800078ec0ff */
[----:B------:R-:W-:-:S13]  /*0c20*/  ISETP.NE.AND P0, PT, R11, 0x7ff, PT ;  /* 0x000007ff0b00780c */ /* 0x000fda0003f05270 */
[----:B------:R-:W-:Y:S05]  /*0c30*/  @!P0 BRA `(.L_x_6) ;  /* 0x00000008006c8947 */ /* 0x000fea0003800000 */
[----:B------:R-:W-:Y:S01]  /*0c40*/  VIADD R11, R11, 0xfffffc00 ;  /* 0xfffffc000b0b7836 */ /* 0x000fe20000000000 */
[----:B------:R-:W-:Y:S01]  /*0c50*/  BSSY.RECONVERGENT B2, `(.L_x_7) ;  /* 0x0000035000027945 */ /* 0x000fe20003800200 */
[----:B------:R-:W-:-:S03]  /*0c60*/  CS2R R18, SRZ ;  /* 0x0000000000127805 */ /* 0x000fc6000001ff00 */
[----:B------:R-:W-:Y:S02]  /*0c70*/  SHF.R.U32.HI R13, RZ, 0x6, R11 ;  /* 0x00000006ff0d7819 */ /* 0x000fe4000001160b */
[----:B------:R-:W-:Y:S02]  /*0c80*/  ISETP.GE.U32.AND P0, PT, R11, 0x80, PT ;  /* 0x000000800b00780c */ /* 0x000fe40003f06070 */
[C---:B------:R-:W-:Y:S02]  /*0c90*/  IADD3 R12, PT, PT, -R13.reuse, 0x13, RZ ;  /* 0x000000130d0c7810 */ /* 0x040fe40007ffe1ff */
[----:B------:R-:W-:Y:S02]  /*0ca0*/  IADD3 R11, PT, PT, -R13, 0xf, RZ ;  /* 0x0000000f0d0b7810 */ /* 0x000fe40007ffe1ff */
[----:B------:R-:W-:-:S04]  /*0cb0*/  SEL R12, R12, 0x12, P0 ;  /* 0x000000120c0c7807 */ /* 0x000fc80000000000 */
[----:B------:R-:W-:-:S13]  /*0cc0*/  ISETP.GE.AND P0, PT, R11, R12, PT ;  /* 0x0000000c0b00720c */ /* 0x000fda0003f06270 */
[----:B------:R-:W-:Y:S05]  /*0cd0*/  @P0 BRA `(.L_x_8) ;  /* 0x0000000000b00947 */ /* 0x000fea0003800000 */
[----:B------:R-:W0:Y:S01]  /*0ce0*/  LDC.64 R14, c[0x0][0x358] ;  /* 0x0000d600ff0e7b82 */ /* 0x000e220000000a00 */
[C---:B------:R-:W-:Y:S01]  /*0cf0*/  SHF.L.U64.HI R16, R22.reuse, 0xb, R9 ;  /* 0x0000000b16107819 */ /* 0x040fe20000010209 */
[----:B------:R-:W-:Y:S01]  /*0d00*/  BSSY.RECONVERGENT B3, `(.L_x_9) ;  /* 0x0000023000037945 */ /* 0x000fe20003800200 */
[----:B------:R-:W-:Y:S01]  /*0d10*/  IADD3 R12, PT, PT, RZ, -R13, -R12 ;  /* 0x8000000dff0c7210 */ /* 0x000fe20007ffe80c */
[----:B------:R-:W-:Y:S01]  /*0d20*/  IMAD.SHL.U32 R13, R22, 0x800, RZ ;  /* 0x00000800160d7824 */ /* 0x000fe200078e00ff */
[----:B------:R-:W-:Y:S01]  /*0d30*/  CS2R R18, SRZ ;  /* 0x0000000000127805 */ /* 0x000fe2000001ff00 */
[----:B------:R-:W-:Y:S01]  /*0d40*/  IMAD.MOV.U32 R23, RZ, RZ, R11 ;  /* 0x000000ffff177224 */ /* 0x000fe200078e000b */
[----:B------:R-:W-:Y:S01]  /*0d50*/  LOP3.LUT R11, R16, 0x80000000, RZ, 0xfc, !PT ;  /* 0x80000000100b7812 */ /* 0x000fe200078efcff */
[----:B------:R-:W-:-:S07]  /*0d60*/  IMAD.MOV.U32 R22, RZ, RZ, RZ ;  /* 0x000000ffff167224 */ /* 0x000fce00078e00ff */
.L_x_10:
[----:B------:R-:W1:Y:S01]  /*0d70*/  LDC.64 R16, c[0x4][RZ] ;  /* 0x01000000ff107b82 */ /* 0x000e620000000a00 */
[----:B0-----:R-:W-:Y:S02]  /*0d80*/  R2UR UR6, R14 ;  /* 0x000000000e0672ca */ /* 0x001fe400000e0000 */
[----:B------:R-:W-:Y:S01]  /*0d90*/  R2UR UR7, R15 ;  /* 0x000000000f0772ca */ /* 0x000fe200000e0000 */
[----:B-1----:R-:W-:-:S12]  /*0da0*/  IMAD.WIDE R26, R23, 0x8, R16 ;  /* 0x00000008171a7825 */ /* 0x002fd800078e0210 */
[----:B------:R-:W2:Y:S01]  /*0db0*/  LDG.E.64.CONSTANT R16, desc[UR6][R26.64] ;  /* 0x000000061a107981 */ /* 0x000ea2000c1e9b00 */
[----:B------:R-:W-:Y:S02]  /*0dc0*/  VIADD R12, R12, 0x1 ;  /* 0x000000010c0c7836 */ /* 0x000fe40000000000 */
[----:B------:R-:W-:Y:S02]  /*0dd0*/  VIADD R23, R23, 0x1 ;  /* 0x0000000117177836 */ /* 0x000fe40000000000 */
[----:B--2---:R-:W-:-:S04]  /*0de0*/  IMAD.WIDE.U32 R18, P2, R16, R13, R18 ;  /* 0x0000000d10127225 */ /* 0x004fc80007840012 */
[C---:B------:R-:W-:Y:S02]  /*0df0*/  IMAD R25, R16.reuse, R11, RZ ;  /* 0x0000000b10197224 */ /* 0x040fe400078e02ff */
[----:B------:R-:W-:Y:S02]  /*0e00*/  IMAD R24, R17, R13, RZ ;  /* 0x0000000d11187224 */ /* 0x000fe400078e02ff */
[----:B------:R-:W-:Y:S01]  /*0e10*/  IMAD.HI.U32 R16, R16, R11, RZ ;  /* 0x0000000b10107227 */ /* 0x000fe200078e00ff */
[----:B------:R-:W-:-:S03]  /*0e20*/  IADD3 R25, P0, PT, R25, R19, RZ ;  /* 0x0000001319197210 */ /* 0x000fc60007f1e0ff */
[----:B------:R-:W-:Y:S01]  /*0e30*/  IMAD.X R27, RZ, RZ, R16, P2 ;  /* 0x000000ffff1b7224 */ /* 0x000fe200010e0610 */
[----:B------:R-:W-:Y:S01]  /*0e40*/  IADD3 R19, P1, PT, R24, R25, RZ ;  /* 0x0000001918137210 */ /* 0x000fe20007f3e0ff */
[----:B------:R-:W-:-:S04]  /*0e50*/  IMAD.HI.U32 R24, R17, R13, RZ ;  /* 0x0000000d11187227 */ /* 0x000fc800078e00ff */
[----:B------:R-:W-:Y:S01]  /*0e60*/  IMAD.HI.U32 R16, R17, R11, RZ ;  /* 0x0000000b11107227 */ /* 0x000fe200078e00ff */
[----:B------:R-:W-:-:S03]  /*0e70*/  IADD3.X R24, P0, PT, R24, R27, RZ, P0, !PT ;  /* 0x0000001b18187210 */ /* 0x000fc6000071e4ff */
[----:B------:R-:W-:Y:S02]  /*0e80*/  IMAD R17, R17, R11, RZ ;  /* 0x0000000b11117224 */ /* 0x000fe400078e02ff */
[----:B------:R-:W-:Y:S01]  /*0e90*/  IMAD.X R16, RZ, RZ, R16, P0 ;  /* 0x000000ffff107224 */ /* 0x000fe200000e0610 */
[----:B------:R-:W-:Y:S01]  /*0ea0*/  ISETP.NE.AND P0, PT, R12, -0xf, PT ;  /* 0xfffffff10c00780c */ /* 0x000fe20003f05270 */
[C---:B------:R-:W-:Y:S01]  /*0eb0*/  IMAD R25, R22.reuse, 0x8, R1 ;  /* 0x0000000816197824 */ /* 0x040fe200078e0201 */
[----:B------:R-:W-:Y:S01]  /*0ec0*/  IADD3.X R24, P1, PT, R17, R24, RZ, P1, !PT ;  /* 0x0000001811187210 */ /* 0x000fe20000f3e4ff */
[----:B------:R-:W-:-:S03]  /*0ed0*/  VIADD R22, R22, 0x1 ;  /* 0x0000000116167836 */ /* 0x000fc60000000000 */
[----:B------:R0:W-:Y:S01]  /*0ee0*/  STL.64 [R25], R18 ;  /* 0x0000001219007387 */ /* 0x0001e20000100a00 */
[----:B------:R-:W-:Y:S02]  /*0ef0*/  IMAD.X R17, RZ, RZ, R16, P1 ;  /* 0x000000ffff117224 */ /* 0x000fe400008e0610 */
[----:B0-----:R-:W-:Y:S02]  /*0f00*/  IMAD.MOV.U32 R18, RZ, RZ, R24 ;  /* 0x000000ffff127224 */ /* 0x001fe400078e0018 */
[----:B------:R-:W-:Y:S02]  /*0f10*/  IMAD.MOV.U32 R19, RZ, RZ, R17 ;  /* 0x000000ffff137224 */ /* 0x000fe400078e0011 */
[----:B------:R-:W-:Y:S05]  /*0f20*/  @P0 BRA `(.L_x_10) ;  /* 0xfffffffc00900947 */ /* 0x000fea000383ffff */
[----:B------:R-:W-:Y:S05]  /*0f30*/  BSYNC.RECONVERGENT B3 ;  /* 0x0000000000037941 */ /* 0x000fea0003800200 */
.L_x_9:
[----:B------:R-:W-:-:S05]  /*0f40*/  LOP3.LUT R11, R10, 0x7ff, RZ, 0xc0, !PT ;  /* 0x000007ff0a0b7812 */ /* 0x000fca00078ec0ff */
[----:B------:R-:W-:-:S05]  /*0f50*/  VIADD R11, R11, 0xfffffc00 ;  /* 0xfffffc000b0b7836 */ /* 0x000fca0000000000 */
[----:B------:R-:W-:Y:S02]  /*0f60*/  SHF.R.U32.HI R12, RZ, 0x6, R11 ;  /* 0x00000006ff0c7819 */ /* 0x000fe4000001160b */
[----:B------:R-:W-:Y:S02]  /*0f70*/  ISETP.GE.U32.AND P0, PT, R11, 0x80, PT ;  /* 0x000000800b00780c */ /* 0x000fe40003f06070 */
[----:B------:R-:W-:-:S04]  /*0f80*/  IADD3 R12, PT, PT, -R12, 0x13, RZ ;  /* 0x000000130c0c7810 */ /* 0x000fc80007ffe1ff */
[----:B------:R-:W-:-:S07]  /*0f90*/  SEL R11, R12, 0x12, P0 ;  /* 0x000000120c0b7807 */ /* 0x000fce0000000000 */
.L_x_8:
[----:B------:R-:W-:Y:S05]  /*0fa0*/  BSYNC.RECONVERGENT B2 ;  /* 0x0000000000027941 */ /* 0x000fea0003800200 */
.L_x_7:
[C---:B------:R-:W-:Y:S02]  /*0fb0*/  LOP3.LUT R12, R10.reuse, 0x7ff, RZ, 0xc0, !PT ;  /* 0x000007ff0a0c7812 */ /* 0x040fe400078ec0ff */
[----:B------:R-:W-:-:S03]  /*0fc0*/  LOP3.LUT P0, R23, R10, 0x3f, RZ, 0xc0, !PT ;  /* 0x0000003f0a177812 */ /* 0x000fc6000780c0ff */
[----:B------:R-:W-:-:S05]  /*0fd0*/  VIADD R12, R12, 0xfffffc00 ;  /* 0xfffffc000c0c7836 */ /* 0x000fca0000000000 */
[----:B------:R-:W-:-:S05]  /*0fe0*/  SHF.R.U32.HI R12, RZ, 0x6, R12 ;  /* 0x00000006ff0c7819 */ /* 0x000fca000001160c */
[----:B------:R-:W-:-:S04]  /*0ff0*/  IMAD.IADD R10, R12, 0x1, R11 ;  /* 0x000000010c0a7824 */ /* 0x000fc800078e020b */
[----:B------:R-:W-:-:S05]  /*1000*/  IMAD.U32 R29, R10, 0x8, R1 ;  /* 0x000000080a1d7824 */ /* 0x000fca00078e0001 */
[----:B------:R0:W-:Y:S04]  /*1010*/  STL.64 [R29+-0x78], R18 ;  /* 0xffff88121d007387 */ /* 0x0001e80000100a00 */
[----:B------:R-:W2:Y:S04]  /*1020*/  @P0 LDL.64 R14, [R1+0x8] ;  /* 0x00000800010e0983 */ /* 0x000ea80000100a00 */
[----:B------:R-:W3:Y:S04]  /*1030*/  LDL.64 R12, [R1+0x10] ;  /* 0x00001000010c7983 */ /* 0x000ee80000100a00 */
[----:B------:R-:W4:Y:S01]  /*1040*/  LDL.64 R10, [R1+0x18] ;  /* 0x00001800010a7983 */ /* 0x000f220000100a00 */
[----:B------:R-:W-:Y:S01]  /*1050*/  BSSY.RECONVERGENT B2, `(.L_x_11) ;  /* 0x0000035000027945 */ /* 0x000fe20003800200 */
[----:B--2---:R-:W-:-:S02]  /*1060*/  @P0 SHF.R.U64 R25, R14, 0x1, R15 ;  /* 0x000000010e190819 */ /* 0x004fc4000000120f */
[----:B------:R-:W-:Y:S02]  /*1070*/  @P0 SHF.R.U32.HI R27, RZ, 0x1, R15 ;  /* 0x00000001ff1b0819 */ /* 0x000fe4000001160f */
[----:B------:R-:W-:Y:S02]  /*1080*/  @P0 LOP3.LUT R14, R23, 0x3f, RZ, 0x3c, !PT ;  /* 0x0000003f170e0812 */ /* 0x000fe400078e3cff */
[C---:B---3--:R-:W-:Y:S02]  /*1090*/  @P0 SHF.L.U32 R22, R12.reuse, R23, RZ ;  /* 0x000000170c160219 */ /* 0x048fe400000006ff */
[----:B0-----:R-:W-:Y:S02]  /*10a0*/  @P0 SHF.R.U64 R19, R25, R14, R27 ;  /* 0x0000000e19130219 */ /* 0x001fe4000000121b */
[--C-:B------:R-:W-:Y:S02]  /*10b0*/  @P0 SHF.R.U32.HI R15, RZ, 0x1, R13.reuse ;  /* 0x00000001ff0f0819 */ /* 0x100fe4000001160d */
[----:B------:R-:W-:-:S02]  /*10c0*/  @P0 SHF.R.U64 R16, R12, 0x1, R13 ;  /* 0x000000010c100819 */ /* 0x000fc4000000120d */
[----:B------:R-:W-:Y:S02]  /*10d0*/  @P0 SHF.L.U64.HI R17, R12, R23, R13 ;  /* 0x000000170c110219 */ /* 0x000fe4000001020d */
[-C--:B------:R-:W-:Y:S02]  /*10e0*/  @P0 SHF.R.U32.HI R24, RZ, R14.reuse, R27 ;  /* 0x0000000eff180219 */ /* 0x080fe4000001161b */
[----:B------:R-:W-:Y:S02]  /*10f0*/  @P0 LOP3.LUT R12, R22, R19, RZ, 0xfc, !PT ;  /* 0x00000013160c0212 */ /* 0x000fe400078efcff */
[----:B----4-:R-:W-:Y:S02]  /*1100*/  @P0 SHF.L.U32 R18, R10, R23, RZ ;  /* 0x000000170a120219 */ /* 0x010fe400000006ff */
[----:B------:R-:W-:Y:S02]  /*1110*/  @P0 SHF.R.U64 R25, R16, R14, R15 ;  /* 0x0000000e10190219 */ /* 0x000fe4000000120f */
[----:B------:R-:W-:-:S02]  /*1120*/  @P0 LOP3.LUT R13, R17, R24, RZ, 0xfc, !PT ;  /* 0x00000018110d0212 */ /* 0x000fc400078efcff */
[----:B------:R-:W-:Y:S02]  /*1130*/  @P0 SHF.L.U64.HI R16, R10, R23, R11 ;  /* 0x000000170a100219 */ /* 0x000fe4000001020b */
[----:B------:R-:W-:Y:S01]  /*1140*/  @P0 SHF.R.U32.HI R15, RZ, R14, R15 ;  /* 0x0000000eff0f0219 */ /* 0x000fe2000001160f */
[----:B------:R-:W-:Y:S01]  /*1150*/  IMAD.SHL.U32 R14, R12, 0x4, RZ ;  /* 0x000000040c0e7824 */ /* 0x000fe200078e00ff */
[----:B------:R-:W-:Y:S02]  /*1160*/  @P0 LOP3.LUT R10, R18, R25, RZ, 0xfc, !PT ;  /* 0x00000019120a0212 */ /* 0x000fe400078efcff */
[----:B------:R-:W-:Y:S02]  /*1170*/  SHF.L.U64.HI R12, R12, 0x2, R13 ;  /* 0x000000020c0c7819 */ /* 0x000fe4000001020d */
[----:B------:R-:W-:Y:S02]  /*1180*/  SHF.L.W.U32.HI R18, R13, 0x2, R10 ;  /* 0x000000020d127819 */ /* 0x000fe40000010e0a */
[----:B------:R-:W-:-:S02]  /*1190*/  @P0 LOP3.LUT R11, R16, R15, RZ, 0xfc, !PT ;  /* 0x0000000f100b0212 */ /* 0x000fc400078efcff */
[----:B------:R-:W-:Y:S02]  /*11a0*/  IADD3 RZ, P0, PT, RZ, -R14, RZ ;  /* 0x8000000effff7210 */ /* 0x000fe40007f1e0ff */
[----:B------:R-:W-:Y:S02]  /*11b0*/  LOP3.LUT R13, RZ, R12, RZ, 0x33, !PT ;  /* 0x0000000cff0d7212 */ /* 0x000fe400078e33ff */
[----:B------:R-:W-:Y:S02]  /*11c0*/  SHF.L.W.U32.HI R16, R10, 0x2, R11 ;  /* 0x000000020a107819 */ /* 0x000fe40000010e0b */
[----:B------:R-:W-:Y:S02]  /*11d0*/  LOP3.LUT R10, RZ, R18, RZ, 0x33, !PT ;  /* 0x00000012ff0a7212 */ /* 0x000fe400078e33ff */
[----:B------:R-:W-:Y:S02]  /*11e0*/  IADD3.X R13, P0, PT, RZ, R13, RZ, P0, !PT ;  /* 0x0000000dff0d7210 */ /* 0x000fe4000071e4ff */
[----:B------:R-:W-:-:S02]  /*11f0*/  LOP3.LUT R17, RZ, R16, RZ, 0x33, !PT ;  /* 0x00000010ff117212 */ /* 0x000fc400078e33ff */
[----:B------:R-:W-:Y:S02]  /*1200*/  IADD3.X R15, P1, PT, RZ, R10, RZ, P0, !PT ;  /* 0x0000000aff0f7210 */ /* 0x000fe4000073e4ff */
[----:B------:R-:W-:-:S03]  /*1210*/  ISETP.GT.U32.AND P2, PT, R18, -0x1, PT ;  /* 0xffffffff1200780c */ /* 0x000fc60003f44070 */
[----:B------:R-:W-:Y:S01]  /*1220*/  IMAD.X R17, RZ, RZ, R17, P1 ;  /* 0x000000ffff117224 */ /* 0x000fe200008e0611 */
[----:B------:R-:W-:-:S04]  /*1230*/  ISETP.GT.AND.EX P0, PT, R16, -0x1, PT, P2 ;  /* 0xffffffff1000780c */ /* 0x000fc80003f04320 */
[----:B------:R-:W-:Y:S02]  /*1240*/  SEL R17, R16, R17, P0 ;  /* 0x0000001110117207 */ /* 0x000fe40000000000 */
[----:B------:R-:W-:Y:S02]  /*1250*/  SEL R18, R18, R15, P0 ;  /* 0x0000000f12127207 */ /* 0x000fe40000000000 */
[----:B------:R-:W-:-:S04]  /*1260*/  ISETP.NE.U32.AND P1, PT, R17, RZ, PT ;  /* 0x000000ff1100720c */ /* 0x000fc80003f25070 */
[----:B------:R-:W-:Y:S01]  /*1270*/  SEL R15, R18, R17, !P1 ;  /* 0x00000011120f7207 */ /* 0x000fe20004800000 */
[----:B------:R-:W-:-:S05]  /*1280*/  @!P0 IMAD.MOV R14, RZ, RZ, -R14 ;  /* 0x000000ffff0e8224 */ /* 0x000fca00078e0a0e */
[----:B------:R-:W0:Y:S02]  /*1290*/  FLO.U32 R15, R15 ;  /* 0x0000000f000f7300 */ /* 0x000e2400000e0000 */
[C---:B0-----:R-:W-:Y:S02]  /*12a0*/  IADD3 R19, PT, PT, -R15.reuse, 0x1f, RZ ;  /* 0x0000001f0f137810 */ /* 0x041fe40007ffe1ff */
[----:B------:R-:W-:-:S03]  /*12b0*/  IADD3 R10, PT, PT, -R15, 0x3f, RZ ;  /* 0x0000003f0f0a7810 */ /* 0x000fc60007ffe1ff */
[----:B------:R-:W-:Y:S01]  /*12c0*/  @P1 IMAD.MOV R10, RZ, RZ, R19 ;  /* 0x000000ffff0a1224 */ /* 0x000fe200078e0213 */
[----:B------:R-:W-:-:S04]  /*12d0*/  SEL R19, R12, R13, P0 ;  /* 0x0000000d0c137207 */ /* 0x000fc80000000000 */
[----:B------:R-:W-:-:S13]  /*12e0*/  ISETP.NE.AND P1, PT, R10, RZ, PT ;  /* 0x000000ff0a00720c */ /* 0x000fda0003f25270 */
[----:B------:R-:W-:Y:S05]  /*12f0*/  @!P1 BRA `(.L_x_12) ;  /* 0x0000000000289947 */ /* 0x000fea0003800000 */
[----:B------:R-:W-:Y:S02]  /*1300*/  LOP3.LUT R13, R10, 0x3f, RZ, 0xc0, !PT ;  /* 0x0000003f0a0d7812 */ /* 0x000fe400078ec0ff */
[--C-:B------:R-:W-:Y:S02]  /*1310*/  SHF.R.U64 R15, R14, 0x1, R19.reuse ;  /* 0x000000010e0f7819 */ /* 0x100fe40000001213 */
[----:B------:R-:W-:Y:S02]  /*1320*/  SHF.R.U32.HI R19, RZ, 0x1, R19 ;  /* 0x00000001ff137819 */ /* 0x000fe40000011613 */
[----:B------:R-:W-:Y:S02]  /*1330*/  LOP3.LUT R12, R10, 0x3f, RZ, 0xc, !PT ;  /* 0x0000003f0a0c7812 */ /* 0x000fe400078e0cff */
[CC--:B------:R-:W-:Y:S02]  /*1340*/  SHF.L.U64.HI R17, R18.reuse, R13.reuse, R17 ;  /* 0x0000000d12117219 */ /* 0x0c0fe40000010211 */
[----:B------:R-:W-:-:S02]  /*1350*/  SHF.L.U32 R13, R18, R13, RZ ;  /* 0x0000000d120d7219 */ /* 0x000fc400000006ff */
[-CC-:B------:R-:W-:Y:S02]  /*1360*/  SHF.R.U64 R18, R15, R12.reuse, R19.reuse ;  /* 0x0000000c0f127219 */ /* 0x180fe40000001213 */
[----:B------:R-:W-:Y:S02]  /*1370*/  SHF.R.U32.HI R12, RZ, R12, R19 ;  /* 0x0000000cff0c7219 */ /* 0x000fe40000011613 */
[----:B------:R-:W-:Y:S02]  /*1380*/  LOP3.LUT R18, R13, R18, RZ, 0xfc, !PT ;  /* 0x000000120d127212 */ /* 0x000fe400078efcff */
[----:B------:R-:W-:-:S07]  /*1390*/  LOP3.LUT R17, R17, R12, RZ, 0xfc, !PT ;  /* 0x0000000c11117212 */ /* 0x000fce00078efcff */
.L_x_12:
[----:B------:R-:W-:Y:S05]  /*13a0*/  BSYNC.RECONVERGENT B2 ;  /* 0x0000000000027941 */ /* 0x000fea0003800200 */
.L_x_11:
[----:B------:R-:W-:-:S04]  /*13b0*/  IMAD.WIDE.U32 R14, R18, 0x2168c235, RZ ;  /* 0x2168c235120e7825 */ /* 0x000fc800078e00ff */
[----:B------:R-:W-:Y:S01]  /*13c0*/  IMAD.MOV.U32 R12, RZ, RZ, R15 ;  /* 0x000000ffff0c7224 */ /* 0x000fe200078e000f */
[----:B------:R-:W-:Y:S01]  /*13d0*/  IADD3 RZ, P1, PT, R14, R14, RZ ;  /* 0x0000000e0eff7210 */ /* 0x000fe20007f3e0ff */
[----:B------:R-:W-:Y:S02]  /*13e0*/  IMAD.MOV.U32 R13, RZ, RZ, RZ ;  /* 0x000000ffff0d7224 */ /* 0x000fe400078e00ff */
[----:B------:R-:W-:-:S04]  /*13f0*/  IMAD.HI.U32 R15, R17, -0x36f0255e, RZ ;  /* 0xc90fdaa2110f7827 */ /* 0x000fc800078e00ff */
[----:B------:R-:W-:-:S04]  /*1400*/  IMAD.WIDE.U32 R12, R18, -0x36f0255e, R12 ;  /* 0xc90fdaa2120c7825 */ /* 0x000fc800078e000c */
[----:B------:R-:W-:-:S04]  /*1410*/  IMAD.WIDE.U32 R12, P2, R17, 0x2168c235, R12 ;  /* 0x2168c235110c7825 */ /* 0x000fc8000784000c */
[----:B------:R-:W-:Y:S01]  /*1420*/  IMAD R17, R17, -0x36f0255e, RZ ;  /* 0xc90fdaa211117824 */ /* 0x000fe200078e02ff */
[----:B------:R-:W-:Y:S01]  /*1430*/  IADD3.X RZ, P1, PT, R12, R12, RZ, P1, !PT ;  /* 0x0000000c0cff7210 */ /* 0x000fe20000f3e4ff */
[----:B------:R-:W-:-:S03]  /*1440*/  IMAD.X R14, RZ, RZ, R15, P2 ;  /* 0x000000ffff0e7224 */ /* 0x000fc600010e060f */
[----:B------:R-:W-:-:S04]  /*1450*/  IADD3 R13, P2, PT, R17, R13, RZ ;  /* 0x0000000d110d7210 */ /* 0x000fc80007f5e0ff */
[C---:B------:R-:W-:Y:S01]  /*1460*/  ISETP.GT.U32.AND P3, PT, R13.reuse, RZ, PT ;  /* 0x000000ff0d00720c */ /* 0x040fe20003f64070 */
[----:B------:R-:W-:Y:S01]  /*1470*/  IMAD.X R14, RZ, RZ, R14, P2 ;  /* 0x000000ffff0e7224 */ /* 0x000fe200010e060e */
[----:B------:R-:W-:-:S04]  /*1480*/  IADD3.X R12, P2, PT, R13, R13, RZ, P1, !PT ;  /* 0x0000000d0d0c7210 */ /* 0x000fc80000f5e4ff */
[C---:B------:R-:W-:Y:S01]  /*1490*/  ISETP.GT.AND.EX P1, PT, R14.reuse, RZ, PT, P3 ;  /* 0x000000ff0e00720c */ /* 0x040fe20003f24330 */
[----:B------:R-:W-:-:S03]  /*14a0*/  IMAD.X R15, R14, 0x1, R14, P2 ;  /* 0x000000010e0f7824 */ /* 0x000fc600010e060e */
[----:B------:R-:W-:Y:S02]  /*14b0*/  SEL R12, R12, R13, P1 ;  /* 0x0000000d0c0c7207 */ /* 0x000fe40000800000 */
[----:B------:R-:W-:Y:S02]  /*14c0*/  SEL R13, R15, R14, P1 ;  /* 0x0000000e0f0d7207 */ /* 0x000fe40000800000 */
[----:B------:R-:W-:Y:S02]  /*14d0*/  IADD3 R22, P2, PT, R12, 0x1, RZ ;  /* 0x000000010c167810 */ /* 0x000fe40007f5e0ff */
[----:B------:R-:W-:Y:S02]  /*14e0*/  SEL R15, RZ, 0xffffffff, !P1 ;  /* 0xffffffffff0f7807 */ /* 0x000fe40004800000 */
[----:B------:R-:W-:Y:S01]  /*14f0*/  LOP3.LUT P1, R9, R9, 0x80000000, RZ, 0xc0, !PT ;  /* 0x8000000009097812 */ /* 0x000fe2000782c0ff */
[----:B------:R-:W-:Y:S02]  /*1500*/  IMAD.X R13, RZ, RZ, R13, P2 ;  /* 0x000000ffff0d7224 */ /* 0x000fe400010e060d */
[----:B------:R-:W-:Y:S01]  /*1510*/  IMAD.IADD R10, R15, 0x1, -R10 ;  /* 0x000000010f0a7824 */ /* 0x000fe200078e0a0a */
[----:B------:R-:W-:-:S02]  /*1520*/  SHF.R.U32.HI R15, RZ, 0x1e, R11 ;  /* 0x0000001eff0f7819 */ /* 0x000fc4000001160b */
[----:B------:R-:W-:Y:S01]  /*1530*/  SHF.R.U64 R22, R22, 0xa, R13 ;  /* 0x0000000a16167819 */ /* 0x000fe2000000120d */
[----:B------:R-:W-:Y:S01]  /*1540*/  IMAD.SHL.U32 R10, R10, 0x100000, RZ ;  /* 0x001000000a0a7824 */ /* 0x000fe200078e00ff */
[----:B------:R-:W-:Y:S02]  /*1550*/  LEA.HI R16, R16, R15, RZ, 0x1 ;  /* 0x0000000f10107211 */ /* 0x000fe400078f08ff */
[----:B------:R-:W-:Y:S02]  /*1560*/  IADD3 R22, P2, PT, R22, 0x1, RZ ;  /* 0x0000000116167810 */ /* 0x000fe40007f5e0ff */
[----:B------:R-:W-:Y:S01]  /*1570*/  @!P0 LOP3.LUT R9, R9, 0x80000000, RZ, 0x3c, !PT ;  /* 0x8000000009098812 */ /* 0x000fe200078e3cff */
[----:B------:R-:W-:Y:S01]  /*1580*/  @P1 IMAD.MOV R16, RZ, RZ, -R16 ;  /* 0x000000ffff101224 */ /* 0x000fe200078e0a10 */
[----:B------:R-:W-:-:S04]  /*1590*/  LEA.HI.X R13, R13, RZ, RZ, 0x16, P2 ;  /* 0x000000ff0d0d7211 */ /* 0x000fc800010fb4ff */
[--C-:B------:R-:W-:Y:S02]  /*15a0*/  SHF.R.U64 R22, R22, 0x1, R13.reuse ;  /* 0x0000000116167819 */ /* 0x100fe4000000120d */
[----:B------:R-:W-:Y:S02]  /*15b0*/  SHF.R.U32.HI R11, RZ, 0x1, R13 ;  /* 0x00000001ff0b7819 */ /* 0x000fe4000001160d */
[----:B------:R-:W-:-:S04]  /*15c0*/  IADD3 R22, P2, P3, RZ, RZ, R22 ;  /* 0x000000ffff167210 */ /* 0x000fc80007b5e016 */
[----:B------:R-:W-:-:S04]  /*15d0*/  IADD3.X R10, PT, PT, R10, 0x3fe00000, R11, P2, P3 ;  /* 0x3fe000000a0a7810 */ /* 0x000fc800017e640b */
[----:B------:R-:W-:-:S07]  /*15e0*/  LOP3.LUT R9, R10, R9, RZ, 0xfc, !PT ;  /* 0x000000090a097212 */ /* 0x000fce00078efcff */
.L_x_6:
[----:B------:R-:W-:Y:S02]  /*15f0*/  IMAD.MOV.U32 R23, RZ, RZ, R9 ;  /* 0x000000ffff177224 */ /* 0x000fe400078e0009 */
[----:B------:R-:W-:-:S04]  /*1600*/  IMAD.MOV.U32 R9, RZ, RZ, 0x0 ;  /* 0x00000000ff097424 */ /* 0x000fc800078e00ff */
[----:B------:R-:W-:Y:S05]  /*1610*/  RET.REL.NODEC R8 `(_Z5calcFilPdmS_mS_PiS_mS_mS_S_) ;  /* 0xffffffe808787950 */ /* 0x000fea0003c3ffff */
.L_x_13:
[----:B------:R-:W-:-:S00]  /*1620*/  BRA `(.L_x_13) ;  /* 0xfffffffc00fc7947 */ /* 0x000fc0000383ffff */
[----:B------:R-:W-:-:S00]  /*1630*/  NOP ;  /* 0x0000000000007918 */ /* 0x000fc00000000000 */
        /* <DEDUP_REMOVED lines=12> */
.L_x_14:


//--------------------- .nv.global.init           --------------------------
	.section	.nv.global.init,"aw",@progbits
	.align	16
.nv.global.init:
	.type		__cudart_sin_cos_coeffs,@object
	.size		__cudart_sin_cos_coeffs,(__cudart_i2opi_d - __cudart_sin_cos_coeffs)
__cudart_sin_cos_coeffs:
        /*0000*/ 	.byte	0x46, 0xd2, 0xb0, 0x2c, 0xf1, 0xe5, 0x5a, 0xbe, 0x92, 0xe3, 0xac, 0x69, 0xe3, 0x1d, 0xc7, 0x3e
        /*0010*/ 	.byte	0xa1, 0x62, 0xdb, 0x19, 0xa0, 0x01, 0x2a, 0xbf, 0x18, 0x08, 0x11, 0x11, 0x11, 0x11, 0x81, 0x3f
        /*0020*/ 	.byte	0x54, 0x55, 0x55, 0x55, 0x55, 0x55, 0xc5, 0xbf, 0x00, 0x00, 0x00, 0x00, 0x00, 0x00, 0x00, 0x00
        /*0030*/ 	.byte	0x00, 0x00, 0x00, 0x00, 0x00, 0x00, 0x00, 0x00, 0x64, 0x81, 0xfd, 0x20, 0x83, 0xff, 0xa8, 0xbd
        /*0040*/ 	.byte	0x28, 0x85, 0xef, 0xc1, 0xa7, 0xee, 0x21, 0x3e, 0xd9, 0xe6, 0x06, 0x8e, 0x4f, 0x7e, 0x92, 0xbe
        /*0050*/ 	.byte	0xe9, 0xbc, 0xdd, 0x19, 0xa0, 0x01, 0xfa, 0x3e, 0x47, 0x5d, 0xc1, 0x16, 0x6c, 0xc1, 0x56, 0xbf
        /*0060*/ 	.byte	0x51, 0x55, 0x55, 0x55, 0x55, 0x55, 0xa5, 0x3f, 0x00, 0x00, 0x00, 0x00, 0x00, 0x00, 0xe0, 0xbf
        /*0070*/ 	.byte	0x00, 0x00, 0x00, 0x00, 0x00, 0x00, 0xf0, 0x3f, 0x00, 0x00, 0x00, 0x00, 0x00, 0x00, 0x00, 0x00
	.type		__cudart_i2opi_d,@object
	.size		__cudart_i2opi_d,(.L_0 - __cudart_i2opi_d)
__cudart_i2opi_d:
        /* <DEDUP_REMOVED lines=9> */
.L_0:


//--------------------- .nv.shared.reserved.0     --------------------------
	.section	.nv.shared.reserved.0,"aw",@nobits
	.weak		__nv_reservedSMEM_offset_0_alias
	.size		__nv_reservedSMEM_offset_0_alias, 0, 64
	.other		__nv_reservedSMEM_offset_0_alias,@"STO_CUDA_RESERVED_SHARED STV_DEFAULT"
__nv_reservedSMEM_offset_0_alias:
	.zero		0
	.zero		64


//--------------------- .nv.constant0._Z5calcFilPdmS_mS_PiS_mS_mS_S_ --------------------------
	.section	.nv.constant0._Z5calcFilPdmS_mS_PiS_mS_mS_S_,"a",@progbits
	.sectionflags	@""
	.align	4
.nv.constant0._Z5calcFilPdmS_mS_PiS_mS_mS_S_:
	.zero		1008


//--------------------- SYMBOLS --------------------------

	.type		.nv.reservedSmem.offset0,@object
	.size		.nv.reservedSmem.offset0,0x4
